	.target	sm_100a

	.elftype	@"ET_EXEC"


//--------------------- .note.nv.tkinfo           --------------------------
	.section	.note.nv.tkinfo,"",@"SHT_NOTE"
	.sectionflags	@"SHF_NOTE_NV_TKINFO"
	.tkinfo
        /*0018*/ 	.word	0x00000002
        /*0030*/ 	.string	""
        /*0030*/ 	.string	"ptxas"
        /*0030*/ 	.string	"Cuda compilation tools, release 13.0, V13.0.88"
        /*0030*/ 	.string	"Build cuda_13.0.r13.0/compiler.36424714_0"
        /*0030*/ 	.string	"-arch sm_100a -m 64 "



//--------------------- .note.nv.cuinfo           --------------------------
	.section	.note.nv.cuinfo,"",@"SHT_NOTE"
	.sectionflags	@"SHF_NOTE_NV_CUINFO"
        /*0018*/ 	.short	0x0002
        /*001a*/ 	.short	0x0064
        /*001c*/ 	.short	0x0082
	.zero		2


//--------------------- .nv.info                  --------------------------
	.section	.nv.info,"",@"SHT_CUDA_INFO"
	.align	4


	//----- nvinfo : EIATTR_REGCOUNT
	.align		4
        /*0000*/ 	.byte	0x04, 0x2f
        /*0002*/ 	.short	(.L_19 - .L_18)
	.align		4
.L_18:
        /*0004*/ 	.word	index@(_ZN7cutlass13device_kernelINS_4gemm6kernel13GemmUniversalIN4cute5tupleIJiiiiEEENS1_10collective13CollectiveMmaINS1_35MainloopSm100TmaUmmaWarpSpecializedILi5ELi2ELi3ENS5_IJNS4_1CILi1EEESB_SB_EEEEENS5_IJNSA_ILi128EEENSA_ILi160EEESE_EEEaNS5_IJlSB_lEEEaSH_NS4_8TiledMMAINS4_8MMA_AtomIJNS4_15SM100_MMA_S8_SSIaaiLi128ELi160ELNS4_4UMMA5MajorE0ELSM_0ELNSL_8SaturateE0EEEEEENS4_6LayoutISC_NS5_IJNSA_ILi0EEESR_SR_EEEEENS5_IJNS4_10UnderscoreESU_SU_EEEEENS4_13SM90_TMA_LOADENS4_14ComposedLayoutINS4_7SwizzleILi3ELi4ELi3EEENS4_18smem_ptr_flag_bitsILi8EEENSQ_INS5_IJNSA_ILi8EEESE_EEENS5_IJSE_SB_EEEEEEEvNS4_8identityESX_S17_vS18_EENS_8epilogue10collective18CollectiveEpilogueINS1A_23Sm100TmaWarpSpecializedILi1ELi1ELi160ELb0ELb0EEEJSG_NS5_IJNSQ_ISE_SB_EENSQ_ISF_SB_EEEEEaSH_aSH_NS1A_6fusion15FusionCallbacksIS1E_NS1I_17LinearCombinationIaiaiLNS_15FloatRoundStyleE2EEESG_S1H_JEEENS4_5SM1004TMEM4LOAD26SM100_TMEM_LOAD_32dp32b32xESX_NSY_INSZ_ILi1ELi4ELi3EEES12_NSQ_INS5_IJS13_NSA_ILi32EEEEEENS5_IJS1T_SB_EEEEEEENS4_39AutoVectorizingCopyWithAssumedAlignmentILi128EEENS4_14SM90_TMA_STOREES1X_S1Z_S1Z_EEEvvEEEEvNT_6ParamsE)
        /*0008*/ 	.word	0x000000ff


	//----- nvinfo : EIATTR_FRAME_SIZE
	.align		4
.L_19:
        /*000c*/ 	.byte	0x04, 0x11
        /*000e*/ 	.short	(.L_21 - .L_20)
	.align		4
.L_20:
        /*0010*/ 	.word	index@($__internal_2_$__cuda_sm10x_tcgen05_guardrail_trap_unallocated_columns_being_dealloced)
        /*0014*/ 	.word	0x00000018


	//----- nvinfo : EIATTR_FRAME_SIZE
	.align		4
.L_21:
        /*0018*/ 	.byte	0x04, 0x11
        /*001a*/ 	.short	(.L_23 - .L_22)
	.align		4
.L_22:
        /*001c*/ 	.word	index@($__internal_1_$__cuda_sm10x_tcgen05_guardrail_trap_phase_invalid_during_alloc)
        /*0020*/ 	.word	0x00000018


	//----- nvinfo : EIATTR_FRAME_SIZE
	.align		4
.L_23:
        /*0024*/ 	.byte	0x04, 0x11
        /*0026*/ 	.short	(.L_25 - .L_24)
	.align		4
.L_24:
        /*0028*/ 	.word	index@($__internal_0_$__cuda_sm10x_tcgen05_guardrail_trap_col_being_dealloced_not_returned_by_alloc)
        /*002c*/ 	.word	0x00000018


	//----- nvinfo : EIATTR_FRAME_SIZE
	.align		4
.L_25:
        /*0030*/ 	.byte	0x04, 0x11
        /*0032*/ 	.short	(.L_27 - .L_26)
	.align		4
.L_26:
        /*0034*/ 	.word	index@(_ZN7cutlass13device_kernelINS_4gemm6kernel13GemmUniversalIN4cute5tupleIJiiiiEEENS1_10collective13CollectiveMmaINS1_35MainloopSm100TmaUmmaWarpSpecializedILi5ELi2ELi3ENS5_IJNS4_1CILi1EEESB_SB_EEEEENS5_IJNSA_ILi128EEENSA_ILi160EEESE_EEEaNS5_IJlSB_lEEEaSH_NS4_8TiledMMAINS4_8MMA_AtomIJNS4_15SM100_MMA_S8_SSIaaiLi128ELi160ELNS4_4UMMA5MajorE0ELSM_0ELNSL_8SaturateE0EEEEEENS4_6LayoutISC_NS5_IJNSA_ILi0EEESR_SR_EEEEENS5_IJNS4_10UnderscoreESU_SU_EEEEENS4_13SM90_TMA_LOADENS4_14ComposedLayoutINS4_7SwizzleILi3ELi4ELi3EEENS4_18smem_ptr_flag_bitsILi8EEENSQ_INS5_IJNSA_ILi8EEESE_EEENS5_IJSE_SB_EEEEEEEvNS4_8identityESX_S17_vS18_EENS_8epilogue10collective18CollectiveEpilogueINS1A_23Sm100TmaWarpSpecializedILi1ELi1ELi160ELb0ELb0EEEJSG_NS5_IJNSQ_ISE_SB_EENSQ_ISF_SB_EEEEEaSH_aSH_NS1A_6fusion15FusionCallbacksIS1E_NS1I_17LinearCombinationIaiaiLNS_15FloatRoundStyleE2EEESG_S1H_JEEENS4_5SM1004TMEM4LOAD26SM100_TMEM_LOAD_32dp32b32xESX_NSY_INSZ_ILi1ELi4ELi3EEES12_NSQ_INS5_IJS13_NSA_ILi32EEEEEENS5_IJS1T_SB_EEEEEEENS4_39AutoVectorizingCopyWithAssumedAlignmentILi128EEENS4_14SM90_TMA_STOREES1X_S1Z_S1Z_EEEvvEEEEvNT_6ParamsE)
        /*0038*/ 	.word	0x00000018


	//----- nvinfo : EIATTR_MIN_STACK_SIZE
	.align		4
.L_27:
        /*003c*/ 	.byte	0x04, 0x12
        /*003e*/ 	.short	(.L_29 - .L_28)
	.align		4
.L_28:
        /*0040*/ 	.word	index@(_ZN7cutlass13device_kernelINS_4gemm6kernel13GemmUniversalIN4cute5tupleIJiiiiEEENS1_10collective13CollectiveMmaINS1_35MainloopSm100TmaUmmaWarpSpecializedILi5ELi2ELi3ENS5_IJNS4_1CILi1EEESB_SB_EEEEENS5_IJNSA_ILi128EEENSA_ILi160EEESE_EEEaNS5_IJlSB_lEEEaSH_NS4_8TiledMMAINS4_8MMA_AtomIJNS4_15SM100_MMA_S8_SSIaaiLi128ELi160ELNS4_4UMMA5MajorE0ELSM_0ELNSL_8SaturateE0EEEEEENS4_6LayoutISC_NS5_IJNSA_ILi0EEESR_SR_EEEEENS5_IJNS4_10UnderscoreESU_SU_EEEEENS4_13SM90_TMA_LOADENS4_14ComposedLayoutINS4_7SwizzleILi3ELi4ELi3EEENS4_18smem_ptr_flag_bitsILi8EEENSQ_INS5_IJNSA_ILi8EEESE_EEENS5_IJSE_SB_EEEEEEEvNS4_8identityESX_S17_vS18_EENS_8epilogue10collective18CollectiveEpilogueINS1A_23Sm100TmaWarpSpecializedILi1ELi1ELi160ELb0ELb0EEEJSG_NS5_IJNSQ_ISE_SB_EENSQ_ISF_SB_EEEEEaSH_aSH_NS1A_6fusion15FusionCallbacksIS1E_NS1I_17LinearCombinationIaiaiLNS_15FloatRoundStyleE2EEESG_S1H_JEEENS4_5SM1004TMEM4LOAD26SM100_TMEM_LOAD_32dp32b32xESX_NSY_INSZ_ILi1ELi4ELi3EEES12_NSQ_INS5_IJS13_NSA_ILi32EEEEEENS5_IJS1T_SB_EEEEEEENS4_39AutoVectorizingCopyWithAssumedAlignmentILi128EEENS4_14SM90_TMA_STOREES1X_S1Z_S1Z_EEEvvEEEEvNT_6ParamsE)
        /*0044*/ 	.word	0x00000018
.L_29:


//--------------------- .nv.compat                --------------------------
	.section	.nv.compat,"",@"SHT_CUDA_COMPAT_INFO"
	.align	4
        /*0000*/ 	.byte	0x02, 0x09, 0x01, 0x00, 0x02, 0x02, 0x03, 0x00, 0x02, 0x05, 0x06, 0x00, 0x03, 0x07, 0x01, 0x01
        /*0010*/ 	.byte	0x02, 0x03, 0x01, 0x00, 0x02, 0x06, 0x01, 0x00, 0x04, 0x0b, 0x08, 0x00, 0x01, 0x00, 0x00, 0x00
        /*0020*/ 	.byte	0x00, 0x00, 0x00, 0x00


//--------------------- .nv.info._ZN7cutlass13device_kernelINS_4gemm6kernel13GemmUniversalIN4cute5tupleIJiiiiEEENS1_10collective13CollectiveMmaINS1_35MainloopSm100TmaUmmaWarpSpecializedILi5ELi2ELi3ENS5_IJNS4_1CILi1EEESB_SB_EEEEENS5_IJNSA_ILi128EEENSA_ILi160EEESE_EEEaNS5_IJlSB_lEEEaSH_NS4_8TiledMMAINS4_8MMA_AtomIJNS4_15SM100_MMA_S8_SSIaaiLi128ELi160ELNS4_4UMMA5MajorE0ELSM_0ELNSL_8SaturateE0EEEEEENS4_6LayoutISC_NS5_IJNSA_ILi0EEESR_SR_EEEEENS5_IJNS4_10UnderscoreESU_SU_EEEEENS4_13SM90_TMA_LOADENS4_14ComposedLayoutINS4_7SwizzleILi3ELi4ELi3EEENS4_18smem_ptr_flag_bitsILi8EEENSQ_INS5_IJNSA_ILi8EEESE_EEENS5_IJSE_SB_EEEEEEEvNS4_8identityESX_S17_vS18_EENS_8epilogue10collective18CollectiveEpilogueINS1A_23Sm100TmaWarpSpecializedILi1ELi1ELi160ELb0ELb0EEEJSG_NS5_IJNSQ_ISE_SB_EENSQ_ISF_SB_EEEEEaSH_aSH_NS1A_6fusion15FusionCallbacksIS1E_NS1I_17LinearCombinationIaiaiLNS_15FloatRoundStyleE2EEESG_S1H_JEEENS4_5SM1004TMEM4LOAD26SM100_TMEM_LOAD_32dp32b32xESX_NSY_INSZ_ILi1ELi4ELi3EEES12_NSQ_INS5_IJS13_NSA_ILi32EEEEEENS5_IJS1T_SB_EEEEEEENS4_39AutoVectorizingCopyWithAssumedAlignmentILi128EEENS4_14SM90_TMA_STOREES1X_S1Z_S1Z_EEEvvEEEEvNT_6ParamsE --------------------------
	.section	.nv.info._ZN7cutlass13device_kernelINS_4gemm6kernel13GemmUniversalIN4cute5tupleIJiiiiEEENS1_10collective13CollectiveMmaINS1_35MainloopSm100TmaUmmaWarpSpecializedILi5ELi2ELi3ENS5_IJNS4_1CILi1EEESB_SB_EEEEENS5_IJNSA_ILi128EEENSA_ILi160EEESE_EEEaNS5_IJlSB_lEEEaSH_NS4_8TiledMMAINS4_8MMA_AtomIJNS4_15SM100_MMA_S8_SSIaaiLi128ELi160ELNS4_4UMMA5MajorE0ELSM_0ELNSL_8SaturateE0EEEEEENS4_6LayoutISC_NS5_IJNSA_ILi0EEESR_SR_EEEEENS5_IJNS4_10UnderscoreESU_SU_EEEEENS4_13SM90_TMA_LOADENS4_14ComposedLayoutINS4_7SwizzleILi3ELi4ELi3EEENS4_18smem_ptr_flag_bitsILi8EEENSQ_INS5_IJNSA_ILi8EEESE_EEENS5_IJSE_SB_EEEEEEEvNS4_8identityESX_S17_vS18_EENS_8epilogue10collective18CollectiveEpilogueINS1A_23Sm100TmaWarpSpecializedILi1ELi1ELi160ELb0ELb0EEEJSG_NS5_IJNSQ_ISE_SB_EENSQ_ISF_SB_EEEEEaSH_aSH_NS1A_6fusion15FusionCallbacksIS1E_NS1I_17LinearCombinationIaiaiLNS_15FloatRoundStyleE2EEESG_S1H_JEEENS4_5SM1004TMEM4LOAD26SM100_TMEM_LOAD_32dp32b32xESX_NSY_INSZ_ILi1ELi4ELi3EEES12_NSQ_INS5_IJS13_NSA_ILi32EEEEEENS5_IJS1T_SB_EEEEEEENS4_39AutoVectorizingCopyWithAssumedAlignmentILi128EEENS4_14SM90_TMA_STOREES1X_S1Z_S1Z_EEEvvEEEEvNT_6ParamsE,"",@"SHT_CUDA_INFO"
	.sectionflags	@""
	.align	4


	//----- nvinfo : EIATTR_CUDA_API_VERSION
	.align		4
        /*0000*/ 	.byte	0x04, 0x37
        /*0002*/ 	.short	(.L_31 - .L_30)
.L_30:
        /*0004*/ 	.word	0x00000082


	//----- nvinfo : EIATTR_KPARAM_INFO
	.align		4
.L_31:
        /*0008*/ 	.byte	0x04, 0x17
        /*000a*/ 	.short	(.L_33 - .L_32)
.L_32:
        /*000c*/ 	.word	0x00000000
        /*0010*/ 	.short	0x0000
        /*0012*/ 	.short	0x0000
        /*0014*/ 	.byte	0x00, 0xf0, 0x01, 0x20


	//----- nvinfo : EIATTR_AT_ENTRY_FRAGMENTS
	.align		4
.L_33:
        /*0018*/ 	.byte	0x04, 0x4f
        /*001a*/ 	.short	(.L_35 - .L_34)


	//   ....[0]....
.L_34:
        /*001c*/ 	.word	0x00000006


	//----- nvinfo : EIATTR_RESERVED_SMEM_USED
	.align		4
.L_35:
        /*0020*/ 	.byte	0x01, 0x41
	.zero		2


	//----- nvinfo : EIATTR_SPARSE_MMA_MASK
	.align		4
        /*0024*/ 	.byte	0x03, 0x50
        /*0026*/ 	.short	0x0000


	//----- nvinfo : EIATTR_TCGEN05_1CTA_USED
	.align		4
        /*0028*/ 	.byte	0x01, 0x51
	.zero		2


	//----- nvinfo : EIATTR_MAXREG_COUNT
	.align		4
        /*002c*/ 	.byte	0x03, 0x1b
        /*002e*/ 	.short	0x00ff


	//----- nvinfo : EIATTR_NUM_BARRIERS
	.align		4
        /*0030*/ 	.byte	0x02, 0x4c
        /*0032*/ 	.byte	0x07
	.zero		1


	//----- nvinfo : EIATTR_EXTERNS
	.align		4
        /*0034*/ 	.byte	0x04, 0x0f
        /*0036*/ 	.short	(.L_37 - .L_36)


	//   ....[0]....
	.align		4
.L_36:
        /*0038*/ 	.word	index@(__assertfail)


	//----- nvinfo : EIATTR_ANNOTATIONS
	.align		4
.L_37:
        /*003c*/ 	.byte	0x04, 0x55
        /*003e*/ 	.short	(.L_39 - .L_38)


	//   ....[0]....
.L_38:
        /*0040*/ 	.word	0x00000001
        /*0044*/ 	.byte	0xb0, 0x00, 0x00, 0x00, 0x01, 0x00, 0x00, 0x00, 0x50, 0x01, 0x00, 0x00, 0x01, 0x00, 0x00, 0x00
        /*0054*/ 	.byte	0x90, 0x01, 0x00, 0x00, 0x01, 0x00, 0x00, 0x00, 0x60, 0x44, 0x00, 0x00, 0x01, 0x00, 0x00, 0x00
        /*0064*/ 	.byte	0x10, 0x45, 0x00, 0x00, 0x01, 0x00, 0x00, 0x00, 0xb0, 0x49, 0x00, 0x00, 0x01, 0x00, 0x00, 0x00
        /*0074*/ 	.byte	0xd0, 0x53, 0x00, 0x00, 0x01, 0x00, 0x00, 0x00, 0x80, 0x55, 0x00, 0x00, 0x01, 0x00, 0x00, 0x00
        /*0084*/ 	.byte	0x50, 0x56, 0x00, 0x00, 0x01, 0x00, 0x00, 0x00, 0x10, 0x5b, 0x00, 0x00, 0x01, 0x00, 0x00, 0x00
        /*0094*/ 	.byte	0x20, 0x5d, 0x00, 0x00, 0x01, 0x00, 0x00, 0x00, 0x70, 0x65, 0x00, 0x00, 0x01, 0x00, 0x00, 0x00
        /*00a4*/ 	.byte	0xe0, 0x73, 0x00, 0x00, 0x01, 0x00, 0x00, 0x00, 0x10, 0x82, 0x00, 0x00, 0x01, 0x00, 0x00, 0x00
        /*00b4*/ 	.byte	0x70, 0x82, 0x00, 0x00


	//----- nvinfo : EIATTR_MERCURY_ISA_VERSION
	.align		4
.L_39:
        /*00b8*/ 	.byte	0x03, 0x5f
        /*00ba*/ 	.short	0x0101


	//----- nvinfo : EIATTR_INT_WARP_WIDE_INSTR_OFFSETS
	.align		4
        /*00bc*/ 	.byte	0x04, 0x31
        /*00be*/ 	.short	(.L_41 - .L_40)


	//   ....[0]....
.L_40:
        /*00c0*/ 	.word	0x000039d0


	//   ....[1]....
        /*00c4*/ 	.word	0x000039f0


	//   ....[2]....
        /*00c8*/ 	.word	0x00003a20


	//   ....[3]....
        /*00cc*/ 	.word	0x00004650


	//   ....[4]....
        /*00d0*/ 	.word	0x000046d0


	//   ....[5]....
        /*00d4*/ 	.word	0x00004730


	//   ....[6]....
        /*00d8*/ 	.word	0x00004790


	//   ....[7]....
        /*00dc*/ 	.word	0x00004850


	//   ....[8]....
        /*00e0*/ 	.word	0x00004870


	//----- nvinfo : EIATTR_COOP_GROUP_MASK_REGIDS
	.align		4
.L_41:
        /*00e4*/ 	.byte	0x04, 0x29
        /*00e6*/ 	.short	(.L_43 - .L_42)


	//   ....[0]....
.L_42:
        /*00e8*/ 	.word	0xffffffff


	//   ....[1]....
        /*00ec*/ 	.word	0xffffffff


	//   ....[2]....
        /*00f0*/ 	.word	0xffffffff


	//   ....[3]....
        /*00f4*/ 	.word	0xffffffff


	//   ....[4]....
        /*00f8*/ 	.word	0xffffffff


	//   ....[5]....
        /*00fc*/ 	.word	0xffffffff


	//   ....[6]....
        /*0100*/ 	.word	0xffffffff


	//   ....[7]....
        /*0104*/ 	.word	0xffffffff


	//   ....[8]....
        /*0108*/ 	.word	0xffffffff


	//   ....[9]....
        /*010c*/ 	.word	0xffffffff


	//   ....[10]....
        /*0110*/ 	.word	0xffffffff


	//   ....[11]....
        /*0114*/ 	.word	0xffffffff


	//   ....[12]....
        /*0118*/ 	.word	0xffffffff


	//----- nvinfo : EIATTR_COOP_GROUP_INSTR_OFFSETS
	.align		4
.L_43:
        /*011c*/ 	.byte	0x04, 0x28
        /*011e*/ 	.short	(.L_45 - .L_44)


	//   ....[0]....
.L_44:
        /*0120*/ 	.word	0x00000080


	//   ....[1]....
        /*0124*/ 	.word	0x00000520


	//   ....[2]....
        /*0128*/ 	.word	0x000006b0


	//   ....[3]....
        /*012c*/ 	.word	0x000007f0


	//   ....[4]....
        /*0130*/ 	.word	0x000008f0


	//   ....[5]....
        /*0134*/ 	.word	0x00000a60


	//   ....[6]....
        /*0138*/ 	.word	0x00000be0


	//   ....[7]....
        /*013c*/ 	.word	0x00001d90


	//   ....[8]....
        /*0140*/ 	.word	0x00002cd0


	//   ....[9]....
        /*0144*/ 	.word	0x00002ee0


	//   ....[10]....
        /*0148*/ 	.word	0x00002f10


	//   ....[11]....
        /*014c*/ 	.word	0x000038b0


	//   ....[12]....
        /*0150*/ 	.word	0x00003ae0


	//----- nvinfo : EIATTR_VRC_CTA_INIT_COUNT
	.align		4
.L_45:
        /*0154*/ 	.byte	0x02, 0x4a
        /*0156*/ 	.byte	0x80
	.zero		1


	//----- nvinfo : EIATTR_SYSCALL_OFFSETS
	.align		4
        /*0158*/ 	.byte	0x04, 0x46
        /*015a*/ 	.short	(.L_47 - .L_46)


	//   ....[0]....
.L_46:
        /*015c*/ 	.word	0x00005270


	//   ....[1]....
        /*0160*/ 	.word	0x000053a0


	//   ....[2]....
        /*0164*/ 	.word	0x00005ee0


	//   ....[3]....
        /*0168*/ 	.word	0x00006050


	//   ....[4]....
        /*016c*/ 	.word	0x000061c0


	//   ....[5]....
        /*0170*/ 	.word	0x00006330


	//   ....[6]....
        /*0174*/ 	.word	0x000064a0


	//----- nvinfo : EIATTR_MBARRIER_INSTR_OFFSETS
	.align		4
.L_47:
        /*0178*/ 	.byte	0x04, 0x39
        /*017a*/ 	.short	(.L_49 - .L_48)


	//   ....[0]....
.L_48:
        /*017c*/ 	.word	0x00000600
        /*0180*/ 	.word	0x000000ff
        /*0184*/ 	.word	0x00000000
        /*0188*/ 	.short	0x0100
        /*018a*/ 	.byte	0x04
	.zero		1


	//   ....[1]....
        /*018c*/ 	.word	0x00000610
        /*0190*/ 	.word	0x000000ff
        /*0194*/ 	.word	0x00000028
        /*0198*/ 	.short	0x0100
        /*019a*/ 	.byte	0x04
	.zero		1


	//   ....[2]....
        /*019c*/ 	.word	0x00000620
        /*01a0*/ 	.word	0x000000ff
        /*01a4*/ 	.word	0x00000008
        /*01a8*/ 	.short	0x0100
        /*01aa*/ 	.byte	0x04
	.zero		1


	//   ....[3]....
        /*01ac*/ 	.word	0x00000630
        /*01b0*/ 	.word	0x000000ff
        /*01b4*/ 	.word	0x00000030
        /*01b8*/ 	.short	0x0100
        /*01ba*/ 	.byte	0x04
	.zero		1


	//   ....[4]....
        /*01bc*/ 	.word	0x00000640
        /*01c0*/ 	.word	0x000000ff
        /*01c4*/ 	.word	0x00000010
        /*01c8*/ 	.short	0x0100
        /*01ca*/ 	.byte	0x04
	.zero		1


	//   ....[5]....
        /*01cc*/ 	.word	0x00000650
        /*01d0*/ 	.word	0x000000ff
        /*01d4*/ 	.word	0x00000038
        /*01d8*/ 	.short	0x0100
        /*01da*/ 	.byte	0x04
	.zero		1


	//   ....[6]....
        /*01dc*/ 	.word	0x00000660
        /*01e0*/ 	.word	0x000000ff
        /*01e4*/ 	.word	0x00000018
        /*01e8*/ 	.short	0x0100
        /*01ea*/ 	.byte	0x04
	.zero		1


	//   ....[7]....
        /*01ec*/ 	.word	0x00000670
        /*01f0*/ 	.word	0x000000ff
        /*01f4*/ 	.word	0x00000040
        /*01f8*/ 	.short	0x0100
        /*01fa*/ 	.byte	0x04
	.zero		1


	//   ....[8]....
        /*01fc*/ 	.word	0x00000680
        /*0200*/ 	.word	0x000000ff
        /*0204*/ 	.word	0x00000020
        /*0208*/ 	.short	0x0100
        /*020a*/ 	.byte	0x04
	.zero		1


	//   ....[9]....
        /*020c*/ 	.word	0x00000690
        /*0210*/ 	.word	0x000000ff
        /*0214*/ 	.word	0x00000048
        /*0218*/ 	.short	0x0100
        /*021a*/ 	.byte	0x04
	.zero		1


	//   ....[10]....
        /*021c*/ 	.word	0x000007c0
        /*0220*/ 	.word	0x000000ff
        /*0224*/ 	.word	0x00000050
        /*0228*/ 	.short	0x0100
        /*022a*/ 	.byte	0x04
	.zero		1


	//   ....[11]....
        /*022c*/ 	.word	0x000007d0
        /*0230*/ 	.word	0x000000ff
        /*0234*/ 	.word	0x00000058
        /*0238*/ 	.short	0x0100
        /*023a*/ 	.byte	0x04
	.zero		1


	//   ....[12]....
        /*023c*/ 	.word	0x000008c0
        /*0240*/ 	.word	0x000000ff
        /*0244*/ 	.word	0x00000060
        /*0248*/ 	.short	0x0100
        /*024a*/ 	.byte	0x06
	.zero		1


	//   ....[13]....
        /*024c*/ 	.word	0x000008d0
        /*0250*/ 	.word	0x000000ff
        /*0254*/ 	.word	0x00000068
        /*0258*/ 	.short	0x0100
        /*025a*/ 	.byte	0x06
	.zero		1


	//   ....[14]....
        /*025c*/ 	.word	0x00000a10
        /*0260*/ 	.word	0x000000ff
        /*0264*/ 	.word	0x00000070
        /*0268*/ 	.short	0x0100
        /*026a*/ 	.byte	0x06
	.zero		1


	//   ....[15]....
        /*026c*/ 	.word	0x00000a20
        /*0270*/ 	.word	0x000000ff
        /*0274*/ 	.word	0x00000080
        /*0278*/ 	.short	0x0100
        /*027a*/ 	.byte	0x06
	.zero		1


	//   ....[16]....
        /*027c*/ 	.word	0x00000a30
        /*0280*/ 	.word	0x000000ff
        /*0284*/ 	.word	0x00000078
        /*0288*/ 	.short	0x0100
        /*028a*/ 	.byte	0x06
	.zero		1


	//   ....[17]....
        /*028c*/ 	.word	0x00000a40
        /*0290*/ 	.word	0x000000ff
        /*0294*/ 	.word	0x00000088
        /*0298*/ 	.short	0x0100
        /*029a*/ 	.byte	0x06
	.zero		1


	//   ....[18]....
        /*029c*/ 	.word	0x00000b70
        /*02a0*/ 	.word	0x000000ff
        /*02a4*/ 	.word	0x00000090
        /*02a8*/ 	.short	0x0100
        /*02aa*/ 	.byte	0x04
	.zero		1


	//   ....[19]....
        /*02ac*/ 	.word	0x00000b80
        /*02b0*/ 	.word	0x000000ff
        /*02b4*/ 	.word	0x000000a8
        /*02b8*/ 	.short	0x0100
        /*02ba*/ 	.byte	0x04
	.zero		1


	//   ....[20]....
        /*02bc*/ 	.word	0x00000b90
        /*02c0*/ 	.word	0x000000ff
        /*02c4*/ 	.word	0x00000098
        /*02c8*/ 	.short	0x0100
        /*02ca*/ 	.byte	0x04
	.zero		1


	//   ....[21]....
        /*02cc*/ 	.word	0x00000ba0
        /*02d0*/ 	.word	0x000000ff
        /*02d4*/ 	.word	0x000000b0
        /*02d8*/ 	.short	0x0100
        /*02da*/ 	.byte	0x04
	.zero		1


	//   ....[22]....
        /*02dc*/ 	.word	0x00000bb0
        /*02e0*/ 	.word	0x000000ff
        /*02e4*/ 	.word	0x000000a0
        /*02e8*/ 	.short	0x0100
        /*02ea*/ 	.byte	0x04
	.zero		1


	//   ....[23]....
        /*02ec*/ 	.word	0x00000bc0
        /*02f0*/ 	.word	0x000000ff
        /*02f4*/ 	.word	0x000000b8
        /*02f8*/ 	.short	0x0100
        /*02fa*/ 	.byte	0x04
	.zero		1


	//   ....[24]....
        /*02fc*/ 	.word	0x00000cd0
        /*0300*/ 	.word	0x000000ff
        /*0304*/ 	.word	0x000000c0
        /*0308*/ 	.short	0x0100
        /*030a*/ 	.byte	0x04
	.zero		1


	//   ....[25]....
        /*030c*/ 	.word	0x00000ce0
        /*0310*/ 	.word	0x000000ff
        /*0314*/ 	.word	0x000000d0
        /*0318*/ 	.short	0x0100
        /*031a*/ 	.byte	0x04
	.zero		1


	//   ....[26]....
        /*031c*/ 	.word	0x00000cf0
        /*0320*/ 	.word	0x000000ff
        /*0324*/ 	.word	0x000000c8
        /*0328*/ 	.short	0x0100
        /*032a*/ 	.byte	0x04
	.zero		1


	//   ....[27]....
        /*032c*/ 	.word	0x00000d00
        /*0330*/ 	.word	0x000000ff
        /*0334*/ 	.word	0x000000d8
        /*0338*/ 	.short	0x0100
        /*033a*/ 	.byte	0x04
	.zero		1


	//   ....[28]....
        /*033c*/ 	.word	0x000016b0
        /*0340*/ 	.word	0x00000003
        /*0344*/ 	.word	0x000000d0
        /*0348*/ 	.short	0x010a
        /*034a*/ 	.byte	0xff
	.zero		1


	//   ....[29]....
        /*034c*/ 	.word	0x000016e0
        /*0350*/ 	.word	0x00000003
        /*0354*/ 	.word	0x000000c0
        /*0358*/ 	.short	0x0101
        /*035a*/ 	.byte	0xff
	.zero		1


	//   ....[30]....
        /*035c*/ 	.word	0x000017b0
        /*0360*/ 	.word	0x000000ff
        /*0364*/ 	.word	0x00000028
        /*0368*/ 	.short	0x010a
        /*036a*/ 	.byte	0x06
	.zero		1


	//   ....[31]....
        /*036c*/ 	.word	0x00001830
        /*0370*/ 	.word	0x000000ff
        /*0374*/ 	.word	0x00000028
        /*0378*/ 	.short	0x010a
        /*037a*/ 	.byte	0x21
	.zero		1


	//   ....[32]....
        /*037c*/ 	.word	0x00001980
        /*0380*/ 	.word	0x000000ff
        /*0384*/ 	.word	0x00000028
        /*0388*/ 	.short	0x010a
        /*038a*/ 	.byte	0x08
	.zero		1


	//   ....[33]....
        /*038c*/ 	.word	0x00001a90
        /*0390*/ 	.word	0x000000ff
        /*0394*/ 	.word	0x00000068
        /*0398*/ 	.short	0x0101
        /*039a*/ 	.byte	0x04
	.zero		1


	//   ....[34]....
        /*039c*/ 	.word	0x00001ab0
        /*03a0*/ 	.word	0x000000ff
        /*03a4*/ 	.word	0x00000028
        /*03a8*/ 	.short	0x010a
        /*03aa*/ 	.byte	0x06
	.zero		1


	//   ....[35]....
        /*03ac*/ 	.word	0x00001b30
        /*03b0*/ 	.word	0x000000ff
        /*03b4*/ 	.word	0x00000028
        /*03b8*/ 	.short	0x010a
        /*03ba*/ 	.byte	0x11
	.zero		1


	//   ....[36]....
        /*03bc*/ 	.word	0x00001c80
        /*03c0*/ 	.word	0x000000ff
        /*03c4*/ 	.word	0x00000028
        /*03c8*/ 	.short	0x010a
        /*03ca*/ 	.byte	0x08
	.zero		1


	//   ....[37]....
        /*03cc*/ 	.word	0x00001dc0
        /*03d0*/ 	.word	0x00000003
        /*03d4*/ 	.word	0x00000070
        /*03d8*/ 	.short	0x010a
        /*03da*/ 	.byte	0xff
	.zero		1


	//   ....[38]....
        /*03dc*/ 	.word	0x00001f10
        /*03e0*/ 	.word	0x00000000
        /*03e4*/ 	.word	0x00000000
        /*03e8*/ 	.short	0x0101
        /*03ea*/ 	.byte	0xff
	.zero		1


	//   ....[39]....
        /*03ec*/ 	.word	0x000024b0
        /*03f0*/ 	.word	0x000000ff
        /*03f4*/ 	.word	0x00000000
        /*03f8*/ 	.short	0x010a
        /*03fa*/ 	.byte	0x04
	.zero		1


	//   ....[40]....
        /*03fc*/ 	.word	0x00002540
        /*0400*/ 	.word	0x000000ff
        /*0404*/ 	.word	0x00000000
        /*0408*/ 	.short	0x010a
        /*040a*/ 	.byte	0x05
	.zero		1


	//   ....[41]....
        /*040c*/ 	.word	0x000025d0
        /*0410*/ 	.word	0x000000ff
        /*0414*/ 	.word	0x00000000
        /*0418*/ 	.short	0x010a
        /*041a*/ 	.byte	0x05
	.zero		1


	//   ....[42]....
        /*041c*/ 	.word	0x00002660
        /*0420*/ 	.word	0x000000ff
        /*0424*/ 	.word	0x00000000
        /*0428*/ 	.short	0x010a
        /*042a*/ 	.byte	0x05
	.zero		1


	//   ....[43]....
        /*042c*/ 	.word	0x00002700
        /*0430*/ 	.word	0x00000000
        /*0434*/ 	.word	0x00000000
        /*0438*/ 	.short	0x010a
        /*043a*/ 	.byte	0xff
	.zero		1


	//   ....[44]....
        /*043c*/ 	.word	0x00002820
        /*0440*/ 	.word	0x00000002
        /*0444*/ 	.word	0x000000c0
        /*0448*/ 	.short	0x010a
        /*044a*/ 	.byte	0xff
	.zero		1


	//   ....[45]....
        /*044c*/ 	.word	0x00002880
        /*0450*/ 	.word	0x00000004
        /*0454*/ 	.word	0x00000000
        /*0458*/ 	.short	0x0101
        /*045a*/ 	.byte	0xff
	.zero		1


	//   ....[46]....
        /*045c*/ 	.word	0x000028a0
        /*0460*/ 	.word	0x000000ff
        /*0464*/ 	.word	0x00000080
        /*0468*/ 	.short	0x010a
        /*046a*/ 	.byte	0x04
	.zero		1


	//   ....[47]....
        /*046c*/ 	.word	0x000029c0
        /*0470*/ 	.word	0x00000002
        /*0474*/ 	.word	0x00000070
        /*0478*/ 	.short	0x010a
        /*047a*/ 	.byte	0xff
	.zero		1


	//   ....[48]....
        /*047c*/ 	.word	0x00002ad0
        /*0480*/ 	.word	0x00000002
        /*0484*/ 	.word	0x00000000
        /*0488*/ 	.short	0x0101
        /*048a*/ 	.byte	0xff
	.zero		1


	//   ....[49]....
        /*048c*/ 	.word	0x00002b60
        /*0490*/ 	.word	0x000000ff
        /*0494*/ 	.word	0x00000080
        /*0498*/ 	.short	0x0106
        /*049a*/ 	.byte	0x04
	.zero		1


	//   ....[50]....
        /*049c*/ 	.word	0x00002b80
        /*04a0*/ 	.word	0x000000ff
        /*04a4*/ 	.word	0x00000080
        /*04a8*/ 	.short	0x010a
        /*04aa*/ 	.byte	0x04
	.zero		1


	//   ....[51]....
        /*04ac*/ 	.word	0x00002c10
        /*04b0*/ 	.word	0x000000ff
        /*04b4*/ 	.word	0x00000080
        /*04b8*/ 	.short	0x0106
        /*04ba*/ 	.byte	0x07
	.zero		1


	//   ....[52]....
        /*04bc*/ 	.word	0x00002c50
        /*04c0*/ 	.word	0x00000000
        /*04c4*/ 	.word	0x00000080
        /*04c8*/ 	.short	0x010a
        /*04ca*/ 	.byte	0xff
	.zero		1


	//   ....[53]....
        /*04cc*/ 	.word	0x00003190
        /*04d0*/ 	.word	0x00000000
        /*04d4*/ 	.word	0x00000070
        /*04d8*/ 	.short	0x010a
        /*04da*/ 	.byte	0xff
	.zero		1


	//   ....[54]....
        /*04dc*/ 	.word	0x000032a0
        /*04e0*/ 	.word	0x00000003
        /*04e4*/ 	.word	0x00000000
        /*04e8*/ 	.short	0x0101
        /*04ea*/ 	.byte	0xff
	.zero		1


	//   ....[55]....
        /*04ec*/ 	.word	0x000032b0
        /*04f0*/ 	.word	0x000000ff
        /*04f4*/ 	.word	0x00000000
        /*04f8*/ 	.short	0x010a
        /*04fa*/ 	.byte	0x05
	.zero		1


	//   ....[56]....
        /*04fc*/ 	.word	0x000032c0
        /*0500*/ 	.word	0x000000ff
        /*0504*/ 	.word	0x000000a8
        /*0508*/ 	.short	0x010a
        /*050a*/ 	.byte	0x1d
	.zero		1


	//   ....[57]....
        /*050c*/ 	.word	0x00003390
        /*0510*/ 	.word	0x000000ff
        /*0514*/ 	.word	0x00000000
        /*0518*/ 	.short	0x010a
        /*051a*/ 	.byte	0x07
	.zero		1


	//   ....[58]....
        /*051c*/ 	.word	0x000034d0
        /*0520*/ 	.word	0x000000ff
        /*0524*/ 	.word	0x00000000
        /*0528*/ 	.short	0x010a
        /*052a*/ 	.byte	0x06
	.zero		1


	//   ....[59]....
        /*052c*/ 	.word	0x00003770
        /*0530*/ 	.word	0x000000ff
        /*0534*/ 	.word	0x00000000
        /*0538*/ 	.short	0x010a
        /*053a*/ 	.byte	0x04
	.zero		1


	//   ....[60]....
        /*053c*/ 	.word	0x00003800
        /*0540*/ 	.word	0x000000ff
        /*0544*/ 	.word	0x00000000
        /*0548*/ 	.short	0x010a
        /*054a*/ 	.byte	0x05
	.zero		1


	//   ....[61]....
        /*054c*/ 	.word	0x00003890
        /*0550*/ 	.word	0x000000ff
        /*0554*/ 	.word	0x00000000
        /*0558*/ 	.short	0x010a
        /*055a*/ 	.byte	0x04
	.zero		1


	//   ....[62]....
        /*055c*/ 	.word	0x00003d70
        /*0560*/ 	.word	0x00000003
        /*0564*/ 	.word	0x00000070
        /*0568*/ 	.short	0x010a
        /*056a*/ 	.byte	0xff
	.zero		1


	//   ....[63]....
        /*056c*/ 	.word	0x00003ee0
        /*0570*/ 	.word	0x00000000
        /*0574*/ 	.word	0x00000000
        /*0578*/ 	.short	0x0101
        /*057a*/ 	.byte	0xff
	.zero		1


	//   ....[64]....
        /*057c*/ 	.word	0x000043a0
        /*0580*/ 	.word	0x000000ff
        /*0584*/ 	.word	0x00000068
        /*0588*/ 	.short	0x010a
        /*058a*/ 	.byte	0x1d
	.zero		1


	//   ....[65]....
        /*058c*/ 	.word	0x00004570
        /*0590*/ 	.word	0x000000ff
        /*0594*/ 	.word	0x00000058
        /*0598*/ 	.short	0x010a
        /*059a*/ 	.byte	0x1d
	.zero		1


	//   ....[66]....
        /*059c*/ 	.word	0x00004890
        /*05a0*/ 	.word	0x000000ff
        /*05a4*/ 	.word	0x00000050
        /*05a8*/ 	.short	0x010b
        /*05aa*/ 	.byte	0x1d
	.zero		1


	//   ....[67]....
        /*05ac*/ 	.word	0x000048a0
        /*05b0*/ 	.word	0x000000ff
        /*05b4*/ 	.word	0x00000000
        /*05b8*/ 	.short	0x0101
        /*05ba*/ 	.byte	0x2c
	.zero		1


	//   ....[68]....
        /*05bc*/ 	.word	0x000048e0
        /*05c0*/ 	.word	0x00000000
        /*05c4*/ 	.word	0x00000058
        /*05c8*/ 	.short	0x010a
        /*05ca*/ 	.byte	0xff
	.zero		1


	//   ....[69]....
        /*05cc*/ 	.word	0x00004ae0
        /*05d0*/ 	.word	0x000000ff
        /*05d4*/ 	.word	0x00000070
        /*05d8*/ 	.short	0x010a
        /*05da*/ 	.byte	0x04
	.zero		1


	//   ....[70]....
        /*05dc*/ 	.word	0x00004bb0
        /*05e0*/ 	.word	0x000000ff
        /*05e4*/ 	.word	0x00000000
        /*05e8*/ 	.short	0x0101
        /*05ea*/ 	.byte	0x04
	.zero		1


	//   ....[71]....
        /*05ec*/ 	.word	0x00005880
        /*05f0*/ 	.word	0x000000ff
        /*05f4*/ 	.word	0x00000050
        /*05f8*/ 	.short	0x010a
        /*05fa*/ 	.byte	0x2c
	.zero		1


	//   ....[72]....
        /*05fc*/ 	.word	0x00005890
        /*0600*/ 	.word	0x00000000
        /*0604*/ 	.word	0x00000090
        /*0608*/ 	.short	0x010a
        /*060a*/ 	.byte	0xff
	.zero		1


	//   ....[73]....
        /*060c*/ 	.word	0x00005ae0
        /*0610*/ 	.word	0x000000ff
        /*0614*/ 	.word	0x00000050
        /*0618*/ 	.short	0x010a
        /*061a*/ 	.byte	0x2c
	.zero		1


	//   ....[74]....
        /*061c*/ 	.word	0x00005d00
        /*0620*/ 	.word	0x000000ff
        /*0624*/ 	.word	0x00000000
        /*0628*/ 	.short	0x0101
        /*062a*/ 	.byte	0x04
	.zero		1


	//   ....[75]....
        /*062c*/ 	.word	0x00005dc0
        /*0630*/ 	.word	0x00000000
        /*0634*/ 	.word	0x00000090
        /*0638*/ 	.short	0x010a
        /*063a*/ 	.byte	0xff
	.zero		1


	//   ....[76]....
        /*063c*/ 	.word	0x00007e90
        /*0640*/ 	.word	0x000000ff
        /*0644*/ 	.word	0x00000000
        /*0648*/ 	.short	0x0101
        /*064a*/ 	.byte	0x05
	.zero		1


	//   ....[77]....
        /*064c*/ 	.word	0x000096f0
        /*0650*/ 	.word	0x00000003
        /*0654*/ 	.word	0x000000d0
        /*0658*/ 	.short	0x010a
        /*065a*/ 	.byte	0xff
	.zero		1


	//   ....[78]....
        /*065c*/ 	.word	0x00009750
        /*0660*/ 	.word	0x00000000
        /*0664*/ 	.word	0x00000028
        /*0668*/ 	.short	0x010a
        /*066a*/ 	.byte	0xff
	.zero		1


	//   ....[79]....
        /*066c*/ 	.word	0x000097b0
        /*0670*/ 	.word	0x00000000
        /*0674*/ 	.word	0x00000028
        /*0678*/ 	.short	0x010a
        /*067a*/ 	.byte	0xff
	.zero		1


	//   ....[80]....
        /*067c*/ 	.word	0x00009800
        /*0680*/ 	.word	0x00000003
        /*0684*/ 	.word	0x00000070
        /*0688*/ 	.short	0x010a
        /*068a*/ 	.byte	0xff
	.zero		1


	//   ....[81]....
        /*068c*/ 	.word	0x00009860
        /*0690*/ 	.word	0x00000000
        /*0694*/ 	.word	0x00000000
        /*0698*/ 	.short	0x010a
        /*069a*/ 	.byte	0xff
	.zero		1


	//   ....[82]....
        /*069c*/ 	.word	0x000098c0
        /*06a0*/ 	.word	0x00000000
        /*06a4*/ 	.word	0x00000000
        /*06a8*/ 	.short	0x010a
        /*06aa*/ 	.byte	0xff
	.zero		1


	//   ....[83]....
        /*06ac*/ 	.word	0x00009920
        /*06b0*/ 	.word	0x00000000
        /*06b4*/ 	.word	0x00000000
        /*06b8*/ 	.short	0x010a
        /*06ba*/ 	.byte	0xff
	.zero		1


	//   ....[84]....
        /*06bc*/ 	.word	0x00009980
        /*06c0*/ 	.word	0x00000000
        /*06c4*/ 	.word	0x00000000
        /*06c8*/ 	.short	0x010a
        /*06ca*/ 	.byte	0xff
	.zero		1


	//   ....[85]....
        /*06cc*/ 	.word	0x000099d0
        /*06d0*/ 	.word	0x00000002
        /*06d4*/ 	.word	0x000000c0
        /*06d8*/ 	.short	0x010a
        /*06da*/ 	.byte	0xff
	.zero		1


	//   ....[86]....
        /*06dc*/ 	.word	0x00009a30
        /*06e0*/ 	.word	0x00000002
        /*06e4*/ 	.word	0x00000080
        /*06e8*/ 	.short	0x010a
        /*06ea*/ 	.byte	0xff
	.zero		1


	//   ....[87]....
        /*06ec*/ 	.word	0x00009a80
        /*06f0*/ 	.word	0x00000002
        /*06f4*/ 	.word	0x00000070
        /*06f8*/ 	.short	0x010a
        /*06fa*/ 	.byte	0xff
	.zero		1


	//   ....[88]....
        /*06fc*/ 	.word	0x00009ae0
        /*0700*/ 	.word	0x00000000
        /*0704*/ 	.word	0x00000080
        /*0708*/ 	.short	0x010a
        /*070a*/ 	.byte	0xff
	.zero		1


	//   ....[89]....
        /*070c*/ 	.word	0x00009b30
        /*0710*/ 	.word	0x00000000
        /*0714*/ 	.word	0x00000070
        /*0718*/ 	.short	0x010a
        /*071a*/ 	.byte	0xff
	.zero		1


	//   ....[90]....
        /*071c*/ 	.word	0x00009b90
        /*0720*/ 	.word	0x00000003
        /*0724*/ 	.word	0x000000a8
        /*0728*/ 	.short	0x010a
        /*072a*/ 	.byte	0xff
	.zero		1


	//   ....[91]....
        /*072c*/ 	.word	0x00009bf0
        /*0730*/ 	.word	0x00000000
        /*0734*/ 	.word	0x00000000
        /*0738*/ 	.short	0x010a
        /*073a*/ 	.byte	0xff
	.zero		1


	//   ....[92]....
        /*073c*/ 	.word	0x00009c50
        /*0740*/ 	.word	0x00000000
        /*0744*/ 	.word	0x00000000
        /*0748*/ 	.short	0x010a
        /*074a*/ 	.byte	0xff
	.zero		1


	//   ....[93]....
        /*074c*/ 	.word	0x00009cb0
        /*0750*/ 	.word	0x00000000
        /*0754*/ 	.word	0x00000000
        /*0758*/ 	.short	0x010a
        /*075a*/ 	.byte	0xff
	.zero		1


	//   ....[94]....
        /*075c*/ 	.word	0x00009d10
        /*0760*/ 	.word	0x00000000
        /*0764*/ 	.word	0x00000000
        /*0768*/ 	.short	0x010a
        /*076a*/ 	.byte	0xff
	.zero		1


	//   ....[95]....
        /*076c*/ 	.word	0x00009d60
        /*0770*/ 	.word	0x00000003
        /*0774*/ 	.word	0x00000070
        /*0778*/ 	.short	0x010a
        /*077a*/ 	.byte	0xff
	.zero		1


	//   ....[96]....
        /*077c*/ 	.word	0x00009dc0
        /*0780*/ 	.word	0x00000000
        /*0784*/ 	.word	0x00000068
        /*0788*/ 	.short	0x010a
        /*078a*/ 	.byte	0xff
	.zero		1


	//   ....[97]....
        /*078c*/ 	.word	0x00009e20
        /*0790*/ 	.word	0x00000003
        /*0794*/ 	.word	0x00000058
        /*0798*/ 	.short	0x010a
        /*079a*/ 	.byte	0xff
	.zero		1


	//   ....[98]....
        /*079c*/ 	.word	0x00009e80
        /*07a0*/ 	.word	0x00000000
        /*07a4*/ 	.word	0x00000070
        /*07a8*/ 	.short	0x010a
        /*07aa*/ 	.byte	0xff
	.zero		1


	//   ....[99]....
        /*07ac*/ 	.word	0x00009ee0
        /*07b0*/ 	.word	0x00000003
        /*07b4*/ 	.word	0x00000050
        /*07b8*/ 	.short	0x010a
        /*07ba*/ 	.byte	0xff
	.zero		1


	//   ....[100]....
        /*07bc*/ 	.word	0x00009f30
        /*07c0*/ 	.word	0x00000000
        /*07c4*/ 	.word	0x00000090
        /*07c8*/ 	.short	0x010a
        /*07ca*/ 	.byte	0xff
	.zero		1


	//----- nvinfo : EIATTR_NUM_MBARRIERS
	.align		4
.L_49:
        /*07cc*/ 	.byte	0x03, 0x38
        /*07ce*/ 	.short	0x001c


	//----- nvinfo : EIATTR_EXIT_INSTR_OFFSETS
	.align		4
        /*07d0*/ 	.byte	0x04, 0x1c
        /*07d2*/ 	.short	(.L_51 - .L_50)


	//   ....[0]....
.L_50:
        /*07d4*/ 	.word	0x00002730


	//   ....[1]....
        /*07d8*/ 	.word	0x00002c20


	//   ....[2]....
        /*07dc*/ 	.word	0x00002c80


	//   ....[3]....
        /*07e0*/ 	.word	0x00003af0


	//   ....[4]....
        /*07e4*/ 	.word	0x00004910


	//   ....[5]....
        /*07e8*/ 	.word	0x00004950


	//   ....[6]....
        /*07ec*/ 	.word	0x000096e0


	//----- nvinfo : EIATTR_MAX_THREADS
	.align		4
.L_51:
        /*07f0*/ 	.byte	0x04, 0x05
        /*07f2*/ 	.short	(.L_53 - .L_52)
.L_52:
        /*07f4*/ 	.word	0x00000100
        /*07f8*/ 	.word	0x00000001
        /*07fc*/ 	.word	0x00000001


	//----- nvinfo : EIATTR_CRS_STACK_SIZE
	.align		4
.L_53:
        /*0800*/ 	.byte	0x04, 0x1e
        /*0802*/ 	.short	(.L_55 - .L_54)
.L_54:
        /*0804*/ 	.word	0x00000000


	//----- nvinfo : EIATTR_CBANK_PARAM_SIZE
	.align		4
.L_55:
        /*0808*/ 	.byte	0x03, 0x19
        /*080a*/ 	.short	0x0800


	//----- nvinfo : EIATTR_PARAM_CBANK
	.align		4
        /*080c*/ 	.byte	0x04, 0x0a
        /*080e*/ 	.short	(.L_57 - .L_56)
	.align		4
.L_56:
        /*0810*/ 	.word	index@(.nv.constant0._ZN7cutlass13device_kernelINS_4gemm6kernel13GemmUniversalIN4cute5tupleIJiiiiEEENS1_10collective13CollectiveMmaINS1_35MainloopSm100TmaUmmaWarpSpecializedILi5ELi2ELi3ENS5_IJNS4_1CILi1EEESB_SB_EEEEENS5_IJNSA_ILi128EEENSA_ILi160EEESE_EEEaNS5_IJlSB_lEEEaSH_NS4_8TiledMMAINS4_8MMA_AtomIJNS4_15SM100_MMA_S8_SSIaaiLi128ELi160ELNS4_4UMMA5MajorE0ELSM_0ELNSL_8SaturateE0EEEEEENS4_6LayoutISC_NS5_IJNSA_ILi0EEESR_SR_EEEEENS5_IJNS4_10UnderscoreESU_SU_EEEEENS4_13SM90_TMA_LOADENS4_14ComposedLayoutINS4_7SwizzleILi3ELi4ELi3EEENS4_18smem_ptr_flag_bitsILi8EEENSQ_INS5_IJNSA_ILi8EEESE_EEENS5_IJSE_SB_EEEEEEEvNS4_8identityESX_S17_vS18_EENS_8epilogue10collective18CollectiveEpilogueINS1A_23Sm100TmaWarpSpecializedILi1ELi1ELi160ELb0ELb0EEEJSG_NS5_IJNSQ_ISE_SB_EENSQ_ISF_SB_EEEEEaSH_aSH_NS1A_6fusion15FusionCallbacksIS1E_NS1I_17LinearCombinationIaiaiLNS_15FloatRoundStyleE2EEESG_S1H_JEEENS4_5SM1004TMEM4LOAD26SM100_TMEM_LOAD_32dp32b32xESX_NSY_INSZ_ILi1ELi4ELi3EEES12_NSQ_INS5_IJS13_NSA_ILi32EEEEEENS5_IJS1T_SB_EEEEEEENS4_39AutoVectorizingCopyWithAssumedAlignmentILi128EEENS4_14SM90_TMA_STOREES1X_S1Z_S1Z_EEEvvEEEEvNT_6ParamsE)
        /*0814*/ 	.short	0x0380
        /*0816*/ 	.short	0x0800


	//----- nvinfo : EIATTR_SW_WAR
	.align		4
.L_57:
        /*0818*/ 	.byte	0x04, 0x36
        /*081a*/ 	.short	(.L_59 - .L_58)
.L_58:
        /*081c*/ 	.word	0x00000008
.L_59:


//--------------------- .nv.callgraph             --------------------------
	.section	.nv.callgraph,"",@"SHT_CUDA_CALLGRAPH"
	.align	4
	.sectionentsize	8
	.align		4
        /*0000*/ 	.word	0x00000000
	.align		4
        /*0004*/ 	.word	0xffffffff
	.align		4
        /*0008*/ 	.word	index@(_ZN7cutlass13device_kernelINS_4gemm6kernel13GemmUniversalIN4cute5tupleIJiiiiEEENS1_10collective13CollectiveMmaINS1_35MainloopSm100TmaUmmaWarpSpecializedILi5ELi2ELi3ENS5_IJNS4_1CILi1EEESB_SB_EEEEENS5_IJNSA_ILi128EEENSA_ILi160EEESE_EEEaNS5_IJlSB_lEEEaSH_NS4_8TiledMMAINS4_8MMA_AtomIJNS4_15SM100_MMA_S8_SSIaaiLi128ELi160ELNS4_4UMMA5MajorE0ELSM_0ELNSL_8SaturateE0EEEEEENS4_6LayoutISC_NS5_IJNSA_ILi0EEESR_SR_EEEEENS5_IJNS4_10UnderscoreESU_SU_EEEEENS4_13SM90_TMA_LOADENS4_14ComposedLayoutINS4_7SwizzleILi3ELi4ELi3EEENS4_18smem_ptr_flag_bitsILi8EEENSQ_INS5_IJNSA_ILi8EEESE_EEENS5_IJSE_SB_EEEEEEEvNS4_8identityESX_S17_vS18_EENS_8epilogue10collective18CollectiveEpilogueINS1A_23Sm100TmaWarpSpecializedILi1ELi1ELi160ELb0ELb0EEEJSG_NS5_IJNSQ_ISE_SB_EENSQ_ISF_SB_EEEEEaSH_aSH_NS1A_6fusion15FusionCallbacksIS1E_NS1I_17LinearCombinationIaiaiLNS_15FloatRoundStyleE2EEESG_S1H_JEEENS4_5SM1004TMEM4LOAD26SM100_TMEM_LOAD_32dp32b32xESX_NSY_INSZ_ILi1ELi4ELi3EEES12_NSQ_INS5_IJS13_NSA_ILi32EEEEEENS5_IJS1T_SB_EEEEEEENS4_39AutoVectorizingCopyWithAssumedAlignmentILi128EEENS4_14SM90_TMA_STOREES1X_S1Z_S1Z_EEEvvEEEEvNT_6ParamsE)
	.align		4
        /*000c*/ 	.word	index@(__assertfail)
	.align		4
        /*0010*/ 	.word	0x00000000
	.align		4
        /*0014*/ 	.word	0xfffffffe
	.align		4
        /*0018*/ 	.word	0x00000000
	.align		4
        /*001c*/ 	.word	0xfffffffd
	.align		4
        /*0020*/ 	.word	0x00000000
	.align		4
        /*0024*/ 	.word	0xfffffffc


//--------------------- .nv.constant4             --------------------------
	.section	.nv.constant4,"a",@progbits
	.align	8
	.align		8
.nv.constant4:
        /*0000*/ 	.dword	__assertfail
	.align		8
        /*0008*/ 	.dword	__unnamed_1
	.align		8
        /*0010*/ 	.dword	__unnamed_2
	.align		8
        /*0018*/ 	.dword	_ZN40_INTERNAL_cc4439c0_4_k_cu_6c40de34_201524cuda3std3__45__cpo5beginE
	.align		8
        /*0020*/ 	.dword	_ZN40_INTERNAL_cc4439c0_4_k_cu_6c40de34_201524cuda3std3__45__cpo3endE
	.align		8
        /*0028*/ 	.dword	_ZN40_INTERNAL_cc4439c0_4_k_cu_6c40de34_201524cuda3std3__45__cpo6cbeginE
	.align		8
        /*0030*/ 	.dword	_ZN40_INTERNAL_cc4439c0_4_k_cu_6c40de34_201524cuda3std3__45__cpo4cendE
	.align		8
        /*0038*/ 	.dword	_ZN40_INTERNAL_cc4439c0_4_k_cu_6c40de34_201524cuda3std3__442_GLOBAL__N__cc4439c0_4_k_cu_6c40de34_201526ignoreE
	.align		8
        /*0040*/ 	.dword	_ZN40_INTERNAL_cc4439c0_4_k_cu_6c40de34_201524cuda3std3__419piecewise_constructE
	.align		8
        /*0048*/ 	.dword	_ZN40_INTERNAL_cc4439c0_4_k_cu_6c40de34_201524cuda3std3__48in_placeE
	.align		8
        /*0050*/ 	.dword	_ZN40_INTERNAL_cc4439c0_4_k_cu_6c40de34_201524cuda3std6ranges3__45__cpo4swapE
	.align		8
        /*0058*/ 	.dword	_ZN40_INTERNAL_cc4439c0_4_k_cu_6c40de34_201524cuda3std6ranges3__45__cpo9iter_moveE
	.align		8
        /*0060*/ 	.dword	_ZN40_INTERNAL_cc4439c0_4_k_cu_6c40de34_201524cute7productE
	.align		8
        /*0068*/ 	.dword	_ZN40_INTERNAL_cc4439c0_4_k_cu_6c40de34_201524cute1_E
	.align		8
        /*0070*/ 	.dword	$str$25
	.align		8
        /*0078*/ 	.dword	$str$26
	.align		8
        /*0080*/ 	.dword	$str$27
	.align		8
        /*0088*/ 	.dword	$str$28


//--------------------- .text._ZN7cutlass13device_kernelINS_4gemm6kernel13GemmUniversalIN4cute5tupleIJiiiiEEENS1_10collective13CollectiveMmaINS1_35MainloopSm100TmaUmmaWarpSpecializedILi5ELi2ELi3ENS5_IJNS4_1CILi1EEESB_SB_EEEEENS5_IJNSA_ILi128EEENSA_ILi160EEESE_EEEaNS5_IJlSB_lEEEaSH_NS4_8TiledMMAINS4_8MMA_AtomIJNS4_15SM100_MMA_S8_SSIaaiLi128ELi160ELNS4_4UMMA5MajorE0ELSM_0ELNSL_8SaturateE0EEEEEENS4_6LayoutISC_NS5_IJNSA_ILi0EEESR_SR_EEEEENS5_IJNS4_10UnderscoreESU_SU_EEEEENS4_13SM90_TMA_LOADENS4_14ComposedLayoutINS4_7SwizzleILi3ELi4ELi3EEENS4_18smem_ptr_flag_bitsILi8EEENSQ_INS5_IJNSA_ILi8EEESE_EEENS5_IJSE_SB_EEEEEEEvNS4_8identityESX_S17_vS18_EENS_8epilogue10collective18CollectiveEpilogueINS1A_23Sm100TmaWarpSpecializedILi1ELi1ELi160ELb0ELb0EEEJSG_NS5_IJNSQ_ISE_SB_EENSQ_ISF_SB_EEEEEaSH_aSH_NS1A_6fusion15FusionCallbacksIS1E_NS1I_17LinearCombinationIaiaiLNS_15FloatRoundStyleE2EEESG_S1H_JEEENS4_5SM1004TMEM4LOAD26SM100_TMEM_LOAD_32dp32b32xESX_NSY_INSZ_ILi1ELi4ELi3EEES12_NSQ_INS5_IJS13_NSA_ILi32EEEEEENS5_IJS1T_SB_EEEEEEENS4_39AutoVectorizingCopyWithAssumedAlignmentILi128EEENS4_14SM90_TMA_STOREES1X_S1Z_S1Z_EEEvvEEEEvNT_6ParamsE --------------------------
	.section	.text._ZN7cutlass13device_kernelINS_4gemm6kernel13GemmUniversalIN4cute5tupleIJiiiiEEENS1_10collective13CollectiveMmaINS1_35MainloopSm100TmaUmmaWarpSpecializedILi5ELi2ELi3ENS5_IJNS4_1CILi1EEESB_SB_EEEEENS5_IJNSA_ILi128EEENSA_ILi160EEESE_EEEaNS5_IJlSB_lEEEaSH_NS4_8TiledMMAINS4_8MMA_AtomIJNS4_15SM100_MMA_S8_SSIaaiLi128ELi160ELNS4_4UMMA5MajorE0ELSM_0ELNSL_8SaturateE0EEEEEENS4_6LayoutISC_NS5_IJNSA_ILi0EEESR_SR_EEEEENS5_IJNS4_10UnderscoreESU_SU_EEEEENS4_13SM90_TMA_LOADENS4_14ComposedLayoutINS4_7SwizzleILi3ELi4ELi3EEENS4_18smem_ptr_flag_bitsILi8EEENSQ_INS5_IJNSA_ILi8EEESE_EEENS5_IJSE_SB_EEEEEEEvNS4_8identityESX_S17_vS18_EENS_8epilogue10collective18CollectiveEpilogueINS1A_23Sm100TmaWarpSpecializedILi1ELi1ELi160ELb0ELb0EEEJSG_NS5_IJNSQ_ISE_SB_EENSQ_ISF_SB_EEEEEaSH_aSH_NS1A_6fusion15FusionCallbacksIS1E_NS1I_17LinearCombinationIaiaiLNS_15FloatRoundStyleE2EEESG_S1H_JEEENS4_5SM1004TMEM4LOAD26SM100_TMEM_LOAD_32dp32b32xESX_NSY_INSZ_ILi1ELi4ELi3EEES12_NSQ_INS5_IJS13_NSA_ILi32EEEEEENS5_IJS1T_SB_EEEEEEENS4_39AutoVectorizingCopyWithAssumedAlignmentILi128EEENS4_14SM90_TMA_STOREES1X_S1Z_S1Z_EEEvvEEEEvNT_6ParamsE,"ax",@progbits
	.align	128
.text._ZN7cutlass13device_kernelINS_4gemm6kernel13GemmUniversalIN4cute5tupleIJiiiiEEENS1_10collective13CollectiveMmaINS1_35MainloopSm100TmaUmmaWarpSpecializedILi5ELi2ELi3ENS5_IJNS4_1CILi1EEESB_SB_EEEEENS5_IJNSA_ILi128EEENSA_ILi160EEESE_EEEaNS5_IJlSB_lEEEaSH_NS4_8TiledMMAINS4_8MMA_AtomIJNS4_15SM100_MMA_S8_SSIaaiLi128ELi160ELNS4_4UMMA5MajorE0ELSM_0ELNSL_8SaturateE0EEEEEENS4_6LayoutISC_NS5_IJNSA_ILi0EEESR_SR_EEEEENS5_IJNS4_10UnderscoreESU_SU_EEEEENS4_13SM90_TMA_LOADENS4_14ComposedLayoutINS4_7SwizzleILi3ELi4ELi3EEENS4_18smem_ptr_flag_bitsILi8EEENSQ_INS5_IJNSA_ILi8EEESE_EEENS5_IJSE_SB_EEEEEEEvNS4_8identityESX_S17_vS18_EENS_8epilogue10collective18CollectiveEpilogueINS1A_23Sm100TmaWarpSpecializedILi1ELi1ELi160ELb0ELb0EEEJSG_NS5_IJNSQ_ISE_SB_EENSQ_ISF_SB_EEEEEaSH_aSH_NS1A_6fusion15FusionCallbacksIS1E_NS1I_17LinearCombinationIaiaiLNS_15FloatRoundStyleE2EEESG_S1H_JEEENS4_5SM1004TMEM4LOAD26SM100_TMEM_LOAD_32dp32b32xESX_NSY_INSZ_ILi1ELi4ELi3EEES12_NSQ_INS5_IJS13_NSA_ILi32EEEEEENS5_IJS1T_SB_EEEEEEENS4_39AutoVectorizingCopyWithAssumedAlignmentILi128EEENS4_14SM90_TMA_STOREES1X_S1Z_S1Z_EEEvvEEEEvNT_6ParamsE:
        .type           _ZN7cutlass13device_kernelINS_4gemm6kernel13GemmUniversalIN4cute5tupleIJiiiiEEENS1_10collective13CollectiveMmaINS1_35MainloopSm100TmaUmmaWarpSpecializedILi5ELi2ELi3ENS5_IJNS4_1CILi1EEESB_SB_EEEEENS5_IJNSA_ILi128EEENSA_ILi160EEESE_EEEaNS5_IJlSB_lEEEaSH_NS4_8TiledMMAINS4_8MMA_AtomIJNS4_15SM100_MMA_S8_SSIaaiLi128ELi160ELNS4_4UMMA5MajorE0ELSM_0ELNSL_8SaturateE0EEEEEENS4_6LayoutISC_NS5_IJNSA_ILi0EEESR_SR_EEEEENS5_IJNS4_10UnderscoreESU_SU_EEEEENS4_13SM90_TMA_LOADENS4_14ComposedLayoutINS4_7SwizzleILi3ELi4ELi3EEENS4_18smem_ptr_flag_bitsILi8EEENSQ_INS5_IJNSA_ILi8EEESE_EEENS5_IJSE_SB_EEEEEEEvNS4_8identityESX_S17_vS18_EENS_8epilogue10collective18CollectiveEpilogueINS1A_23Sm100TmaWarpSpecializedILi1ELi1ELi160ELb0ELb0EEEJSG_NS5_IJNSQ_ISE_SB_EENSQ_ISF_SB_EEEEEaSH_aSH_NS1A_6fusion15FusionCallbacksIS1E_NS1I_17LinearCombinationIaiaiLNS_15FloatRoundStyleE2EEESG_S1H_JEEENS4_5SM1004TMEM4LOAD26SM100_TMEM_LOAD_32dp32b32xESX_NSY_INSZ_ILi1ELi4ELi3EEES12_NSQ_INS5_IJS13_NSA_ILi32EEEEEENS5_IJS1T_SB_EEEEEEENS4_39AutoVectorizingCopyWithAssumedAlignmentILi128EEENS4_14SM90_TMA_STOREES1X_S1Z_S1Z_EEEvvEEEEvNT_6ParamsE,@function
        .size           _ZN7cutlass13device_kernelINS_4gemm6kernel13GemmUniversalIN4cute5tupleIJiiiiEEENS1_10collective13CollectiveMmaINS1_35MainloopSm100TmaUmmaWarpSpecializedILi5ELi2ELi3ENS5_IJNS4_1CILi1EEESB_SB_EEEEENS5_IJNSA_ILi128EEENSA_ILi160EEESE_EEEaNS5_IJlSB_lEEEaSH_NS4_8TiledMMAINS4_8MMA_AtomIJNS4_15SM100_MMA_S8_SSIaaiLi128ELi160ELNS4_4UMMA5MajorE0ELSM_0ELNSL_8SaturateE0EEEEEENS4_6LayoutISC_NS5_IJNSA_ILi0EEESR_SR_EEEEENS5_IJNS4_10UnderscoreESU_SU_EEEEENS4_13SM90_TMA_LOADENS4_14ComposedLayoutINS4_7SwizzleILi3ELi4ELi3EEENS4_18smem_ptr_flag_bitsILi8EEENSQ_INS5_IJNSA_ILi8EEESE_EEENS5_IJSE_SB_EEEEEEEvNS4_8identityESX_S17_vS18_EENS_8epilogue10collective18CollectiveEpilogueINS1A_23Sm100TmaWarpSpecializedILi1ELi1ELi160ELb0ELb0EEEJSG_NS5_IJNSQ_ISE_SB_EENSQ_ISF_SB_EEEEEaSH_aSH_NS1A_6fusion15FusionCallbacksIS1E_NS1I_17LinearCombinationIaiaiLNS_15FloatRoundStyleE2EEESG_S1H_JEEENS4_5SM1004TMEM4LOAD26SM100_TMEM_LOAD_32dp32b32xESX_NSY_INSZ_ILi1ELi4ELi3EEES12_NSQ_INS5_IJS13_NSA_ILi32EEEEEENS5_IJS1T_SB_EEEEEEENS4_39AutoVectorizingCopyWithAssumedAlignmentILi128EEENS4_14SM90_TMA_STOREES1X_S1Z_S1Z_EEEvvEEEEvNT_6ParamsE,(.L_x_132 - _ZN7cutlass13device_kernelINS_4gemm6kernel13GemmUniversalIN4cute5tupleIJiiiiEEENS1_10collective13CollectiveMmaINS1_35MainloopSm100TmaUmmaWarpSpecializedILi5ELi2ELi3ENS5_IJNS4_1CILi1EEESB_SB_EEEEENS5_IJNSA_ILi128EEENSA_ILi160EEESE_EEEaNS5_IJlSB_lEEEaSH_NS4_8TiledMMAINS4_8MMA_AtomIJNS4_15SM100_MMA_S8_SSIaaiLi128ELi160ELNS4_4UMMA5MajorE0ELSM_0ELNSL_8SaturateE0EEEEEENS4_6LayoutISC_NS5_IJNSA_ILi0EEESR_SR_EEEEENS5_IJNS4_10UnderscoreESU_SU_EEEEENS4_13SM90_TMA_LOADENS4_14ComposedLayoutINS4_7SwizzleILi3ELi4ELi3EEENS4_18smem_ptr_flag_bitsILi8EEENSQ_INS5_IJNSA_ILi8EEESE_EEENS5_IJSE_SB_EEEEEEEvNS4_8identityESX_S17_vS18_EENS_8epilogue10collective18CollectiveEpilogueINS1A_23Sm100TmaWarpSpecializedILi1ELi1ELi160ELb0ELb0EEEJSG_NS5_IJNSQ_ISE_SB_EENSQ_ISF_SB_EEEEEaSH_aSH_NS1A_6fusion15FusionCallbacksIS1E_NS1I_17LinearCombinationIaiaiLNS_15FloatRoundStyleE2EEESG_S1H_JEEENS4_5SM1004TMEM4LOAD26SM100_TMEM_LOAD_32dp32b32xESX_NSY_INSZ_ILi1ELi4ELi3EEES12_NSQ_INS5_IJS13_NSA_ILi32EEEEEENS5_IJS1T_SB_EEEEEEENS4_39AutoVectorizingCopyWithAssumedAlignmentILi128EEENS4_14SM90_TMA_STOREES1X_S1Z_S1Z_EEEvvEEEEvNT_6ParamsE)
        .other          _ZN7cutlass13device_kernelINS_4gemm6kernel13GemmUniversalIN4cute5tupleIJiiiiEEENS1_10collective13CollectiveMmaINS1_35MainloopSm100TmaUmmaWarpSpecializedILi5ELi2ELi3ENS5_IJNS4_1CILi1EEESB_SB_EEEEENS5_IJNSA_ILi128EEENSA_ILi160EEESE_EEEaNS5_IJlSB_lEEEaSH_NS4_8TiledMMAINS4_8MMA_AtomIJNS4_15SM100_MMA_S8_SSIaaiLi128ELi160ELNS4_4UMMA5MajorE0ELSM_0ELNSL_8SaturateE0EEEEEENS4_6LayoutISC_NS5_IJNSA_ILi0EEESR_SR_EEEEENS5_IJNS4_10UnderscoreESU_SU_EEEEENS4_13SM90_TMA_LOADENS4_14ComposedLayoutINS4_7SwizzleILi3ELi4ELi3EEENS4_18smem_ptr_flag_bitsILi8EEENSQ_INS5_IJNSA_ILi8EEESE_EEENS5_IJSE_SB_EEEEEEEvNS4_8identityESX_S17_vS18_EENS_8epilogue10collective18CollectiveEpilogueINS1A_23Sm100TmaWarpSpecializedILi1ELi1ELi160ELb0ELb0EEEJSG_NS5_IJNSQ_ISE_SB_EENSQ_ISF_SB_EEEEEaSH_aSH_NS1A_6fusion15FusionCallbacksIS1E_NS1I_17LinearCombinationIaiaiLNS_15FloatRoundStyleE2EEESG_S1H_JEEENS4_5SM1004TMEM4LOAD26SM100_TMEM_LOAD_32dp32b32xESX_NSY_INSZ_ILi1ELi4ELi3EEES12_NSQ_INS5_IJS13_NSA_ILi32EEEEEENS5_IJS1T_SB_EEEEEEENS4_39AutoVectorizingCopyWithAssumedAlignmentILi128EEENS4_14SM90_TMA_STOREES1X_S1Z_S1Z_EEEvvEEEEvNT_6ParamsE,@"STO_CUDA_ENTRY STV_DEFAULT"
_ZN7cutlass13device_kernelINS_4gemm6kernel13GemmUniversalIN4cute5tupleIJiiiiEEENS1_10collective13CollectiveMmaINS1_35MainloopSm100TmaUmmaWarpSpecializedILi5ELi2ELi3ENS5_IJNS4_1CILi1EEESB_SB_EEEEENS5_IJNSA_ILi128EEENSA_ILi160EEESE_EEEaNS5_IJlSB_lEEEaSH_NS4_8TiledMMAINS4_8MMA_AtomIJNS4_15SM100_MMA_S8_SSIaaiLi128ELi160ELNS4_4UMMA5MajorE0ELSM_0ELNSL_8SaturateE0EEEEEENS4_6LayoutISC_NS5_IJNSA_ILi0EEESR_SR_EEEEENS5_IJNS4_10UnderscoreESU_SU_EEEEENS4_13SM90_TMA_LOADENS4_14ComposedLayoutINS4_7SwizzleILi3ELi4ELi3EEENS4_18smem_ptr_flag_bitsILi8EEENSQ_INS5_IJNSA_ILi8EEESE_EEENS5_IJSE_SB_EEEEEEEvNS4_8identityESX_S17_vS18_EENS_8epilogue10collective18CollectiveEpilogueINS1A_23Sm100TmaWarpSpecializedILi1ELi1ELi160ELb0ELb0EEEJSG_NS5_IJNSQ_ISE_SB_EENSQ_ISF_SB_EEEEEaSH_aSH_NS1A_6fusion15FusionCallbacksIS1E_NS1I_17LinearCombinationIaiaiLNS_15FloatRoundStyleE2EEESG_S1H_JEEENS4_5SM1004TMEM4LOAD26SM100_TMEM_LOAD_32dp32b32xESX_NSY_INSZ_ILi1ELi4ELi3EEES12_NSQ_INS5_IJS13_NSA_ILi32EEEEEENS5_IJS1T_SB_EEEEEEENS4_39AutoVectorizingCopyWithAssumedAlignmentILi128EEENS4_14SM90_TMA_STOREES1X_S1Z_S1Z_EEEvvEEEEvNT_6ParamsE:
[----:B------:R-:W1:Y:S01]  /*0000*/  LDC R1, c[0x0][0x37c] ;  /* 0x0000df00ff017b82 */ /* 0x000e620000000800 */
[----:B------:R-:W2:Y:S01]  /*0010*/  S2R R2, SR_TID.X ;  /* 0x0000000000027919 */ /* 0x000ea20000002100 */
[----:B------:R-:W3:Y:S01]  /*0020*/  LDCU.64 UR8, c[0x0][0x890] ;  /* 0x00011200ff0877ac */ /* 0x000ee20008000a00 */
[----:B-1----:R-:W-:Y:S01]  /*0030*/  VIADD R1, R1, 0xffffffe8 ;  /* 0xffffffe801017836 */ /* 0x002fe20000000000 */
[----:B------:R-:W-:Y:S01]  /*0040*/  ELECT P3, URZ, PT ;  /* 0x0000000000ff782f */ /* 0x000fe20003860000 */
[----:B---3--:R-:W-:-:S04]  /*0050*/  UISETP.NE.U32.AND UP0, UPT, UR8, URZ, UPT ;  /* 0x000000ff0800728c */ /* 0x008fc8000bf05070 */
[----:B------:R-:W-:Y:S01]  /*0060*/  UISETP.NE.AND.EX UP0, UPT, UR9, URZ, UPT, UP0 ;  /* 0x000000ff0900728c */ /* 0x000fe2000bf05300 */
[----:B--2---:R-:W-:-:S05]  /*0070*/  SHF.R.U32.HI R3, RZ, 0x5, R2 ;  /* 0x00000005ff037819 */ /* 0x004fca0000011602 */
[----:B------:R-:W1:Y:S02]  /*0080*/  SHFL.IDX PT, R0, R3, RZ, 0x1f ;  /* 0x00001fff03007589 */ /* 0x000e6400000e0000 */
[----:B-1----:R-:W-:Y:S02]  /*0090*/  R2UR UR18, R0 ;  /* 0x00000000001272ca */ /* 0x002fe400000e0000 */
[----:B------:R-:W-:-:S05]  /*00a0*/  PRMT R0, RZ, 0x7610, R0 ;  /* 0x00007610ff007816 */ /* 0x000fca0000000000 */
[----:B------:R1:W-:Y:S01]  /*00b0*/  STL.S16 [R1], R0 ;  /* 0x0000000001007387 */ /* 0x0003e20000100600 */
[----:B------:R-:W-:Y:S07]  /*00c0*/  BRA.U UP0, `(.L_x_0) ;  /* 0x0000000100387547 */ /* 0x000fee000b800000 */
[----:B------:R-:W2:Y:S02]  /*00d0*/  LDCU.64 UR4, c[0x0][0x888] ;  /* 0x00011100ff0477ac */ /* 0x000ea40008000a00 */
[----:B--2---:R-:W-:-:S04]  /*00e0*/  UISETP.NE.U32.AND UP0, UPT, UR4, URZ, UPT ;  /* 0x000000ff0400728c */ /* 0x004fc8000bf05070 */
[----:B------:R-:W-:-:S09]  /*00f0*/  UISETP.NE.AND.EX UP0, UPT, UR5, URZ, UPT, UP0 ;  /* 0x000000ff0500728c */ /* 0x000fd2000bf05300 */
[----:B------:R-:W-:Y:S05]  /*0100*/  BRA.U !UP0, `(.L_x_1) ;  /* 0x0000000108187547 */ /* 0x000fea000b800000 */
[----:B------:R-:W2:Y:S01]  /*0110*/  LDC.64 R154, c[0x0][0x888] ;  /* 0x00022200ff9a7b82 */ /* 0x000ea20000000a00 */
[----:B------:R-:W2:Y:S02]  /*0120*/  LDCU.64 UR4, c[0x0][0x358] ;  /* 0x00006b00ff0477ac */ /* 0x000ea40008000a00 */
[----:B--2---:R2:W5:Y:S01]  /*0130*/  LDG.E R154, desc[UR4][R154.64] ;  /* 0x000000049a9a7981 */ /* 0x004562000c1e1900 */
[----:B-1----:R-:W-:-:S05]  /*0140*/  HFMA2 R0, -RZ, RZ, 0, 5.9604644775390625e-08 ;  /* 0x00000001ff007431 */ /* 0x002fca00000001ff */
[----:B------:R2:W-:Y:S01]  /*0150*/  STL.S16 [R1], R0 ;  /* 0x0000000001007387 */ /* 0x0005e20000100600 */
[----:B------:R-:W-:Y:S05]  /*0160*/  BRA `(.L_x_0) ;  /* 0x0000000000107947 */ /* 0x000fea0003800000 */
.L_x_1:
[----:B-1----:R-:W-:Y:S01]  /*0170*/  HFMA2 R0, -RZ, RZ, 0, 5.9604644775390625e-08 ;  /* 0x00000001ff007431 */ /* 0x002fe200000001ff */
[----:B------:R-:W1:Y:S04]  /*0180*/  LDCU UR4, c[0x0][0x880] ;  /* 0x00011000ff0477ac */ /* 0x000e680008000800 */
[----:B------:R3:W-:Y:S01]  /*0190*/  STL.S16 [R1], R0 ;  /* 0x0000000001007387 */ /* 0x0007e20000100600 */
[----:B-1----:R-:W-:-:S07]  /*01a0*/  MOV R154, UR4 ;  /* 0x00000004009a7c02 */ /* 0x002fce0008000f00 */
.L_x_0:
[----:B------:R-:W4:Y:S02]  /*01b0*/  LDCU.64 UR4, c[0x0][0x8b0] ;  /* 0x00011600ff0477ac */ /* 0x000f240008000a00 */
[----:B----4-:R-:W-:-:S04]  /*01c0*/  UISETP.NE.U32.AND UP0, UPT, UR4, URZ, UPT ;  /* 0x000000ff0400728c */ /* 0x010fc8000bf05070 */
[----:B------:R-:W-:-:S09]  /*01d0*/  UISETP.NE.AND.EX UP0, UPT, UR5, URZ, UPT, UP0 ;  /* 0x000000ff0500728c */ /* 0x000fd2000bf05300 */
[----:B------:R-:W-:Y:S05]  /*01e0*/  BRA.U UP0, `(.L_x_2) ;  /* 0x0000000100287547 */ /* 0x000fea000b800000 */
[----:B------:R-:W4:Y:S02]  /*01f0*/  LDCU.64 UR4, c[0x0][0x8a8] ;  /* 0x00011500ff0477ac */ /* 0x000f240008000a00 */
[----:B----4-:R-:W-:-:S04]  /*0200*/  UISETP.NE.U32.AND UP0, UPT, UR4, URZ, UPT ;  /* 0x000000ff0400728c */ /* 0x010fc8000bf05070 */
[----:B------:R-:W-:-:S09]  /*0210*/  UISETP.NE.AND.EX UP0, UPT, UR5, URZ, UPT, UP0 ;  /* 0x000000ff0500728c */ /* 0x000fd2000bf05300 */
[----:B------:R-:W-:Y:S05]  /*0220*/  BRA.U !UP0, `(.L_x_3) ;  /* 0x0000000108107547 */ /* 0x000fea000b800000 */
[----:B------:R-:W4:Y:S01]  /*0230*/  LDC.64 R152, c[0x0][0x8a8] ;  /* 0x00022a00ff987b82 */ /* 0x000f220000000a00 */
[----:B------:R-:W4:Y:S02]  /*0240*/  LDCU.64 UR4, c[0x0][0x358] ;  /* 0x00006b00ff0477ac */ /* 0x000f240008000a00 */
[----:B----4-:R4:W5:Y:S01]  /*0250*/  LDG.E R152, desc[UR4][R152.64] ;  /* 0x0000000498987981 */ /* 0x010962000c1e1900 */
[----:B------:R-:W-:Y:S05]  /*0260*/  BRA `(.L_x_2) ;  /* 0x0000000000087947 */ /* 0x000fea0003800000 */
.L_x_3:
[----:B------:R-:W4:Y:S02]  /*0270*/  LDCU UR4, c[0x0][0x8a0] ;  /* 0x00011400ff0477ac */ /* 0x000f240008000800 */
[----:B----4-:R-:W-:Y:S02]  /*0280*/  MOV R152, UR4 ;  /* 0x0000000400987c02 */ /* 0x010fe40008000f00 */
.L_x_2:
[----:B------:R-:W-:Y:S01]  /*0290*/  IMAD.U32 R4, RZ, RZ, UR18 ;  /* 0x00000012ff047e24 */ /* 0x000fe2000f8e00ff */
[----:B------:R-:W-:Y:S04]  /*02a0*/  BSSY.RECONVERGENT B0, `(.L_x_4) ;  /* 0x000000c000007945 */ /* 0x000fe80003800200 */
[C---:B------:R-:W-:Y:S02]  /*02b0*/  ISETP.NE.OR P1, PT, R4.reuse, 0x1, !P3 ;  /* 0x000000010400780c */ /* 0x040fe40005f25670 */
[----:B------:R-:W-:-:S11]  /*02c0*/  ISETP.NE.OR P0, PT, R4, 0x3, !P3 ;  /* 0x000000030400780c */ /* 0x000fd60005f05670 */
[----:B------:R-:W-:Y:S05]  /*02d0*/  @P1 BRA `(.L_x_5) ;  /* 0x0000000000201947 */ /* 0x000fea0003800000 */
[----:B------:R-:W1:Y:S02]  /*02e0*/  LDCU.64 UR4, c[0x0][0x348] ;  /* 0x00006900ff0477ac */ /* 0x000e640008000a00 */
[----:B-1----:R-:W-:Y:S02]  /*02f0*/  UIADD3 UR6, UP1, UPT, UR4, 0x80, URZ ;  /* 0x0000008004067890 */ /* 0x002fe4000ff3e0ff */
[----:B------:R-:W-:Y:S02]  /*0300*/  UIADD3 UR4, UP0, UPT, UR4, 0x180, URZ ;  /* 0x0000018004047890 */ /* 0x000fe4000ff1e0ff */
[----:B------:R-:W-:Y:S02]  /*0310*/  UIADD3.X UR7, UPT, UPT, URZ, UR5, URZ, UP1, !UPT ;  /* 0x00000005ff077290 */ /* 0x000fe40008ffe4ff */
[----:B------:R-:W-:-:S07]  /*0320*/  UIADD3.X UR5, UPT, UPT, URZ, UR5, URZ, UP0, !UPT ;  /* 0x00000005ff057290 */ /* 0x000fce00087fe4ff */
[----:B------:R1:W-:Y:S02]  /*0330*/  UTMACCTL.PF [UR6] ;  /* 0x00000000060079b9 */ /* 0x0003e40008040000 */
[----:B------:R1:W-:Y:S02]  /*0340*/  UTMACCTL.PF [UR4] ;  /* 0x00000000040079b9 */ /* 0x0003e40008040000 */
[----:B-1----:R-:W-:Y:S01]  /*0350*/  NOP ;  /* 0x0000000000007918 */ /* 0x002fe20000000000 */
.L_x_5:
[----:B------:R-:W-:Y:S05]  /*0360*/  BSYNC.RECONVERGENT B0 ;  /* 0x0000000000007941 */ /* 0x000fea0003800200 */
.L_x_4:
[----:B------:R-:W-:Y:S04]  /*0370*/  BSSY.RECONVERGENT B0, `(.L_x_6) ;  /* 0x000000a000007945 */ /* 0x000fe80003800200 */
        /* <DEDUP_REMOVED lines=9> */
.L_x_7:
[----:B------:R-:W-:Y:S05]  /*0410*/  BSYNC.RECONVERGENT B0 ;  /* 0x0000000000007941 */ /* 0x000fea0003800200 */
.L_x_6:
[----:B------:R-:W1:Y:S01]  /*0420*/  LDCU.64 UR4, c[0x0][0x888] ;  /* 0x00011100ff0477ac */ /* 0x000e620008000a00 */
[----:B------:R-:W-:Y:S02]  /*0430*/  UISETP.EQ.U32.AND UP1, UPT, UR8, URZ, UPT ;  /* 0x000000ff0800728c */ /* 0x000fe4000bf22070 */
[----:B------:R-:W-:Y:S02]  /*0440*/  UPLOP3.LUT UP3, UPT, UPT, UPT, UPT, 0x80, 0x8 ;  /* 0x000000000008789c */ /* 0x000fe40003f6f070 */
[----:B-1----:R-:W-:-:S04]  /*0450*/  UISETP.NE.U32.AND UP0, UPT, UR4, URZ, UPT ;  /* 0x000000ff0400728c */ /* 0x002fc8000bf05070 */
[----:B------:R-:W-:-:S04]  /*0460*/  UISETP.NE.AND.EX UP2, UPT, UR5, URZ, UPT, UP0 ;  /* 0x000000ff0500728c */ /* 0x000fc8000bf45300 */
[----:B------:R-:W-:-:S04]  /*0470*/  UISETP.EQ.OR.EX UP4, UPT, UR9, URZ, !UP2, UP1 ;  /* 0x000000ff0900728c */ /* 0x000fc8000d782710 */
[----:B------:R-:W-:-:S05]  /*0480*/  UP2UR UR60, UPR, URZ, 0x10 ;  /* 0x00000010ff3c7883 */ /* 0x000fca0008000000 */
[----:B------:R-:W-:Y:S07]  /*0490*/  BRA.U !UP4, `(.L_x_8) ;  /* 0x000000010c207547 */ /* 0x000fee000b800000 */
[----:B-----5:R-:W-:Y:S01]  /*04a0*/  R2UR UR5, R154 ;  /* 0x000000009a0572ca */ /* 0x020fe200000e0000 */
[----:B------:R-:W-:Y:S02]  /*04b0*/  UISETP.NE.U32.AND UP1, UPT, UR8, URZ, UPT ;  /* 0x000000ff0800728c */ /* 0x000fe4000bf25070 */
[----:B------:R-:W-:Y:S02]  /*04c0*/  USEL UR4, URZ, 0xffffffff, UP2 ;  /* 0xffffffffff047887 */ /* 0x000fe40009000000 */
[----:B------:R-:W-:-:S08]  /*04d0*/  UISETP.NE.AND.EX UP1, UPT, UR9, URZ, UPT, UP1 ;  /* 0x000000ff0900728c */ /* 0x000fd0000bf25310 */
[----:B------:R-:W-:-:S04]  /*04e0*/  UISETP.NE.AND UP0, UPT, UR5, URZ, UPT ;  /* 0x000000ff0500728c */ /* 0x000fc8000bf05270 */
[----:B------:R-:W-:-:S04]  /*04f0*/  @!UP1 USEL UR4, URZ, 0xffffffff, UP0 ;  /* 0xffffffffff049887 */ /* 0x000fc80008000000 */
[----:B------:R-:W-:-:S04]  /*0500*/  ULOP3.LUT UR4, UR4, 0x1, URZ, 0xc0, !UPT ;  /* 0x0000000104047892 */ /* 0x000fc8000f8ec0ff */
[----:B------:R-:W-:-:S11]  /*0510*/  UISETP.NE.U32.AND UP3, UPT, UR4, 0x1, UPT ;  /* 0x000000010400788c */ /* 0x000fd6000bf65070 */
.L_x_8:
[----:B--23--:R-:W1:Y:S01]  /*0520*/  SHFL.IDX PT, R0, R3, RZ, 0x1f ;  /* 0x00001fff03007589 */ /* 0x00ce6200000e0000 */
[----:B------:R-:W-:-:S04]  /*0530*/  UISETP.NE.AND UP0, UPT, UR18, 0x2, UPT ;  /* 0x000000021200788c */ /* 0x000fc8000bf05270 */
[----:B------:R-:W-:Y:S01]  /*0540*/  USEL UR50, URZ, 0x1, UP0 ;  /* 0x00000001ff327887 */ /* 0x000fe20008000000 */
[----:B-1----:R-:W-:-:S13]  /*0550*/  ISETP.NE.AND P0, PT, R0, RZ, PT ;  /* 0x000000ff0000720c */ /* 0x002fda0003f05270 */
[----:B------:R-:W-:Y:S05]  /*0560*/  @P0 BRA `(.L_x_9) ;  /* 0x0000000000500947 */ /* 0x000fea0003800000 */
[----:B------:R-:W1:Y:S01]  /*0570*/  S2UR UR4, SR_CgaCtaId ;  /* 0x00000000000479c3 */ /* 0x000e620000008800 */
[----:B------:R-:W-:Y:S01]  /*0580*/  UMOV UR5, 0x400 ;  /* 0x0000040000057882 */ /* 0x000fe20000000000 */
[----:B------:R-:W-:Y:S01]  /*0590*/  UMOV UR6, 0x1 ;  /* 0x0000000100067882 */ /* 0x000fe20000000000 */
[----:B------:R-:W-:Y:S01]  /*05a0*/  ELECT P0, URZ, PT ;  /* 0x0000000000ff782f */ /* 0x000fe20003800000 */
[----:B------:R-:W-:-:S04]  /*05b0*/  UIADD3 UR6, UPT, UPT, -UR6, 0x100000, URZ ;  /* 0x0010000006067890 */ /* 0x000fc8000fffe1ff */
[----:B------:R-:W-:Y:S02]  /*05c0*/  USHF.L.U32 UR7, UR6, 0xb, URZ ;  /* 0x0000000b06077899 */ /* 0x000fe400080006ff */
[----:B------:R-:W-:Y:S02]  /*05d0*/  USHF.L.U32 UR6, UR6, 0x1, URZ ;  /* 0x0000000106067899 */ /* 0x000fe400080006ff */
[----:B-1----:R-:W-:Y:S01]  /*05e0*/  ULEA UR4, UR4, UR5, 0x18 ;  /* 0x0000000504047291 */ /* 0x002fe2000f8ec0ff */
[----:B------:R-:W1:Y:S11]  /*05f0*/  FENCE.VIEW.ASYNC.S ;  /* 0x00000000000073c6 */ /* 0x000e760000000000 */
[----:B-1----:R1:W2:Y:S01]  /*0600*/  SYNCS.EXCH.64 URZ, [UR4], UR6 ;  /* 0x0000000604ff75b2 */ /* 0x0022a20008000100 */
[----:B------:R1:W3:Y:S01]  /*0610*/  SYNCS.EXCH.64 URZ, [UR4+0x28], UR6 ;  /* 0x0000280604ff75b2 */ /* 0x0002e20008000100 */
[----:B------:R1:W1:Y:S01]  /*0620*/  SYNCS.EXCH.64 URZ, [UR4+0x8], UR6 ;  /* 0x0000080604ff75b2 */ /* 0x0002620008000100 */
[----:B------:R1:W1:Y:S01]  /*0630*/  SYNCS.EXCH.64 URZ, [UR4+0x30], UR6 ;  /* 0x0000300604ff75b2 */ /* 0x0002620008000100 */
[----:B------:R1:W1:Y:S01]  /*0640*/  SYNCS.EXCH.64 URZ, [UR4+0x10], UR6 ;  /* 0x0000100604ff75b2 */ /* 0x0002620008000100 */
[----:B------:R1:W1:Y:S01]  /*0650*/  SYNCS.EXCH.64 URZ, [UR4+0x38], UR6 ;  /* 0x0000380604ff75b2 */ /* 0x0002620008000100 */
[----:B------:R1:W1:Y:S01]  /*0660*/  SYNCS.EXCH.64 URZ, [UR4+0x18], UR6 ;  /* 0x0000180604ff75b2 */ /* 0x0002620008000100 */
[----:B------:R1:W1:Y:S01]  /*0670*/  SYNCS.EXCH.64 URZ, [UR4+0x40], UR6 ;  /* 0x0000400604ff75b2 */ /* 0x0002620008000100 */
[----:B------:R1:W1:Y:S01]  /*0680*/  SYNCS.EXCH.64 URZ, [UR4+0x20], UR6 ;  /* 0x0000200604ff75b2 */ /* 0x0002620008000100 */
[----:B------:R1:W1:Y:S01]  /*0690*/  SYNCS.EXCH.64 URZ, [UR4+0x48], UR6 ;  /* 0x0000480604ff75b2 */ /* 0x0002620008000100 */
[----:B------:R-:W-:Y:S01]  /*06a0*/  NOP ;  /* 0x0000000000007918 */ /* 0x000fe20000000000 */
.L_x_9:
[----:B------:R-:W4:Y:S01]  /*06b0*/  SHFL.IDX PT, R0, R3, RZ, 0x1f ;  /* 0x00001fff03007589 */ /* 0x000f2200000e0000 */
[----:B------:R-:W-:Y:S01]  /*06c0*/  NOP ;  /* 0x0000000000007918 */ /* 0x000fe20000000000 */
[----:B----4-:R-:W-:-:S13]  /*06d0*/  ISETP.NE.AND P0, PT, R0, 0x1, PT ;  /* 0x000000010000780c */ /* 0x010fda0003f05270 */
[----:B------:R-:W-:Y:S05]  /*06e0*/  @P0 BRA `(.L_x_10) ;  /* 0x0000000000400947 */ /* 0x000fea0003800000 */
[----:B-1----:R-:W1:Y:S01]  /*06f0*/  S2UR UR4, SR_CgaCtaId ;  /* 0x00000000000479c3 */ /* 0x002e620000008800 */
[----:B------:R-:W-:Y:S01]  /*0700*/  UMOV UR5, 0x400 ;  /* 0x0000040000057882 */ /* 0x000fe20000000000 */
[----:B------:R-:W-:Y:S01]  /*0710*/  UMOV UR8, 0x20 ;  /* 0x0000002000087882 */ /* 0x000fe20000000000 */
[----:B------:R-:W-:Y:S01]  /*0720*/  UMOV UR6, 0x80 ;  /* 0x0000008000067882 */ /* 0x000fe20000000000 */
[----:B------:R-:W-:-:S04]  /*0730*/  UIADD3 UR8, UPT, UPT, -UR8, 0x100000, URZ ;  /* 0x0010000008087890 */ /* 0x000fc8000fffe1ff */
[----:B------:R-:W-:Y:S02]  /*0740*/  USHF.L.U32 UR9, UR8, 0xb, URZ ;  /* 0x0000000b08097899 */ /* 0x000fe400080006ff */
[----:B------:R-:W-:Y:S02]  /*0750*/  USHF.L.U32 UR8, UR8, 0x1, URZ ;  /* 0x0000000108087899 */ /* 0x000fe400080006ff */
[----:B------:R-:W-:-:S04]  /*0760*/  UIADD3 UR6, UPT, UPT, -UR6, 0x100000, URZ ;  /* 0x0010000006067890 */ /* 0x000fc8000fffe1ff */
[----:B------:R-:W-:Y:S02]  /*0770*/  USHF.L.U32 UR7, UR6, 0xb, URZ ;  /* 0x0000000b06077899 */ /* 0x000fe400080006ff */
[----:B------:R-:W-:Y:S01]  /*0780*/  USHF.L.U32 UR6, UR6, 0x1, URZ ;  /* 0x0000000106067899 */ /* 0x000fe200080006ff */
[----:B------:R-:W-:Y:S01]  /*0790*/  ELECT P0, URZ, PT ;  /* 0x0000000000ff782f */ /* 0x000fe20003800000 */
[----:B-1----:R-:W-:Y:S01]  /*07a0*/  ULEA UR4, UR4, UR5, 0x18 ;  /* 0x0000000504047291 */ /* 0x002fe2000f8ec0ff */
[----:B------:R-:W1:Y:S11]  /*07b0*/  FENCE.VIEW.ASYNC.S ;  /* 0x00000000000073c6 */ /* 0x000e760000000000 */
[----:B-1----:R4:W1:Y:S01]  /*07c0*/  SYNCS.EXCH.64 URZ, [UR4+0x50], UR8 ;  /* 0x0000500804ff75b2 */ /* 0x0028620008000100 */
[----:B------:R4:W1:Y:S02]  /*07d0*/  SYNCS.EXCH.64 URZ, [UR4+0x58], UR6 ;  /* 0x0000580604ff75b2 */ /* 0x0008640008000100 */
[----:B----4-:R-:W-:Y:S01]  /*07e0*/  NOP ;  /* 0x0000000000007918 */ /* 0x010fe20000000000 */
.L_x_10:
[----:B------:R-:W4:Y:S01]  /*07f0*/  SHFL.IDX PT, R0, R3, RZ, 0x1f ;  /* 0x00001fff03007589 */ /* 0x000f2200000e0000 */
[----:B------:R-:W-:Y:S01]  /*0800*/  NOP ;  /* 0x0000000000007918 */ /* 0x000fe20000000000 */
[----:B----4-:R-:W-:-:S13]  /*0810*/  ISETP.NE.AND P0, PT, R0, 0x3, PT ;  /* 0x000000030000780c */ /* 0x010fda0003f05270 */
[----:B------:R-:W-:Y:S05]  /*0820*/  @P0 BRA `(.L_x_11) ;  /* 0x0000000000300947 */ /* 0x000fea0003800000 */
[----:B-1----:R-:W1:Y:S01]  /*0830*/  S2UR UR6, SR_CgaCtaId ;  /* 0x00000000000679c3 */ /* 0x002e620000008800 */
[----:B------:R-:W-:Y:S01]  /*0840*/  UMOV UR4, 0x400 ;  /* 0x0000040000047882 */ /* 0x000fe20000000000 */
[----:B------:R-:W-:Y:S01]  /*0850*/  UMOV UR5, 0x20 ;  /* 0x0000002000057882 */ /* 0x000fe20000000000 */
[----:B------:R-:W-:Y:S01]  /*0860*/  ELECT P0, URZ, PT ;  /* 0x0000000000ff782f */ /* 0x000fe20003800000 */
[----:B-1----:R-:W-:Y:S02]  /*0870*/  ULEA UR6, UR6, UR4, 0x18 ;  /* 0x0000000406067291 */ /* 0x002fe4000f8ec0ff */
[----:B------:R-:W-:-:S04]  /*0880*/  UIADD3 UR4, UPT, UPT, -UR5, 0x100000, URZ ;  /* 0x0010000005047890 */ /* 0x000fc8000fffe1ff */
[----:B------:R-:W-:Y:S02]  /*0890*/  USHF.L.U32 UR5, UR4, 0xb, URZ ;  /* 0x0000000b04057899 */ /* 0x000fe400080006ff */
[----:B------:R-:W-:Y:S01]  /*08a0*/  USHF.L.U32 UR4, UR4, 0x1, URZ ;  /* 0x0000000104047899 */ /* 0x000fe200080006ff */
[----:B------:R-:W1:Y:S11]  /*08b0*/  FENCE.VIEW.ASYNC.S ;  /* 0x00000000000073c6 */ /* 0x000e760000000000 */
[----:B-1----:R4:W1:Y:S01]  /*08c0*/  SYNCS.EXCH.64 URZ, [UR6+0x60], UR4 ;  /* 0x0000600406ff75b2 */ /* 0x0028620008000100 */
[----:B------:R4:W1:Y:S02]  /*08d0*/  SYNCS.EXCH.64 URZ, [UR6+0x68], UR4 ;  /* 0x0000680406ff75b2 */ /* 0x0008640008000100 */
[----:B----4-:R-:W-:Y:S01]  /*08e0*/  NOP ;  /* 0x0000000000007918 */ /* 0x010fe20000000000 */
.L_x_11:
[----:B------:R-:W4:Y:S01]  /*08f0*/  SHFL.IDX PT, R0, R3, RZ, 0x1f ;  /* 0x00001fff03007589 */ /* 0x000f2200000e0000 */
[----:B------:R-:W-:Y:S01]  /*0900*/  NOP ;  /* 0x0000000000007918 */ /* 0x000fe20000000000 */
[----:B----4-:R-:W-:-:S13]  /*0910*/  ISETP.NE.AND P0, PT, R0, 0x4, PT ;  /* 0x000000040000780c */ /* 0x010fda0003f05270 */
[----:B------:R-:W-:Y:S05]  /*0920*/  @P0 BRA `(.L_x_12) ;  /* 0x00000000004c0947 */ /* 0x000fea0003800000 */
[----:B-1----:R-:W1:Y:S01]  /*0930*/  S2UR UR6, SR_CgaCtaId ;  /* 0x00000000000679c3 */ /* 0x002e620000008800 */
[----:B------:R-:W-:Y:S01]  /*0940*/  UMOV UR4, 0x100 ;  /* 0x0000010000047882 */ /* 0x000fe20000000000 */
[----:B------:R-:W-:Y:S01]  /*0950*/  UMOV UR5, 0x400 ;  /* 0x0000040000057882 */ /* 0x000fe20000000000 */
[----:B------:R-:W-:Y:S01]  /*0960*/  USEL UR4, UR4, 0xe0, UP3 ;  /* 0x000000e004047887 */ /* 0x000fe20009800000 */
[----:B------:R-:W-:Y:S01]  /*0970*/  UMOV UR8, 0x1 ;  /* 0x0000000100087882 */ /* 0x000fe20000000000 */
[----:B------:R-:W-:Y:S01]  /*0980*/  ELECT P0, URZ, PT ;  /* 0x0000000000ff782f */ /* 0x000fe20003800000 */
[----:B------:R-:W-:-:S04]  /*0990*/  UIADD3 UR8, UPT, UPT, -UR8, 0x100000, URZ ;  /* 0x0010000008087890 */ /* 0x000fc8000fffe1ff */
[----:B------:R-:W-:Y:S02]  /*09a0*/  USHF.L.U32 UR9, UR8, 0xb, URZ ;  /* 0x0000000b08097899 */ /* 0x000fe400080006ff */
[----:B------:R-:W-:Y:S02]  /*09b0*/  USHF.L.U32 UR8, UR8, 0x1, URZ ;  /* 0x0000000108087899 */ /* 0x000fe400080006ff */
[----:B-1----:R-:W-:Y:S02]  /*09c0*/  ULEA UR6, UR6, UR5, 0x18 ;  /* 0x0000000506067291 */ /* 0x002fe4000f8ec0ff */
[----:B------:R-:W-:-:S04]  /*09d0*/  UIADD3 UR4, UPT, UPT, -UR4, 0x100000, URZ ;  /* 0x0010000004047890 */ /* 0x000fc8000fffe1ff */
[----:B------:R-:W-:Y:S02]  /*09e0*/  USHF.L.U32 UR5, UR4, 0xb, URZ ;  /* 0x0000000b04057899 */ /* 0x000fe400080006ff */
[----:B------:R-:W-:Y:S01]  /*09f0*/  USHF.L.U32 UR4, UR4, 0x1, URZ ;  /* 0x0000000104047899 */ /* 0x000fe200080006ff */
[----:B------:R-:W1:Y:S03]  /*0a00*/  FENCE.VIEW.ASYNC.S ;  /* 0x00000000000073c6 */ /* 0x000e660000000000 */
[----:B-1----:R4:W1:Y:S08]  /*0a10*/  SYNCS.EXCH.64 URZ, [UR6+0x70], UR8 ;  /* 0x0000700806ff75b2 */ /* 0x0028700008000100 */
[----:B------:R4:W1:Y:S01]  /*0a20*/  SYNCS.EXCH.64 URZ, [UR6+0x80], UR4 ;  /* 0x0000800406ff75b2 */ /* 0x0008620008000100 */
[----:B------:R4:W1:Y:S01]  /*0a30*/  SYNCS.EXCH.64 URZ, [UR6+0x78], UR8 ;  /* 0x0000780806ff75b2 */ /* 0x0008620008000100 */
[----:B------:R4:W1:Y:S02]  /*0a40*/  SYNCS.EXCH.64 URZ, [UR6+0x88], UR4 ;  /* 0x0000880406ff75b2 */ /* 0x0008640008000100 */
[----:B----4-:R-:W-:Y:S01]  /*0a50*/  NOP ;  /* 0x0000000000007918 */ /* 0x010fe20000000000 */
.L_x_12:
        /* <DEDUP_REMOVED lines=18> */
[----:B------:R4:W1:Y:S01]  /*0b80*/  SYNCS.EXCH.64 URZ, [UR4+0xa8], UR6 ;  /* 0x0000a80604ff75b2 */ /* 0x0008620008000100 */
[----:B------:R4:W1:Y:S01]  /*0b90*/  SYNCS.EXCH.64 URZ, [UR4+0x98], UR8 ;  /* 0x0000980804ff75b2 */ /* 0x0008620008000100 */
[----:B------:R4:W1:Y:S01]  /*0ba0*/  SYNCS.EXCH.64 URZ, [UR4+0xb0], UR6 ;  /* 0x0000b00604ff75b2 */ /* 0x0008620008000100 */
[----:B------:R4:W1:Y:S01]  /*0bb0*/  SYNCS.EXCH.64 URZ, [UR4+0xa0], UR8 ;  /* 0x0000a00804ff75b2 */ /* 0x0008620008000100 */
[----:B------:R4:W1:Y:S02]  /*0bc0*/  SYNCS.EXCH.64 URZ, [UR4+0xb8], UR6 ;  /* 0x0000b80604ff75b2 */ /* 0x0008640008000100 */
[----:B----4-:R-:W-:Y:S01]  /*0bd0*/  NOP ;  /* 0x0000000000007918 */ /* 0x010fe20000000000 */
.L_x_13:
[----:B------:R-:W4:Y:S01]  /*0be0*/  SHFL.IDX PT, R3, R3, RZ, 0x1f ;  /* 0x00001fff03037589 */ /* 0x000f2200000e0000 */
[----:B------:R-:W1:Y:S01]  /*0bf0*/  S2UR UR46, SR_CTAID.X ;  /* 0x00000000002e79c3 */ /* 0x000e620000002500 */
[----:B------:R-:W-:-:S07]  /*0c00*/  NOP ;  /* 0x0000000000007918 */ /* 0x000fce0000000000 */
[----:B------:R-:W1:Y:S01]  /*0c10*/  S2UR UR47, SR_CTAID.Y ;  /* 0x00000000002f79c3 */ /* 0x000e620000002600 */
[----:B----4-:R-:W-:-:S13]  /*0c20*/  ISETP.NE.AND P0, PT, R3, 0x3, PT ;  /* 0x000000030300780c */ /* 0x010fda0003f05270 */
[----:B-1----:R-:W-:Y:S05]  /*0c30*/  @P0 BRA `(.L_x_14) ;  /* 0x0000000000380947 */ /* 0x002fea0003800000 */
        /* <DEDUP_REMOVED lines=9> */
[----:B-1----:R1:W4:Y:S01]  /*0cd0*/  SYNCS.EXCH.64 URZ, [UR4+0xc0], UR6 ;  /* 0x0000c00604ff75b2 */ /* 0x0023220008000100 */
[----:B------:R1:W1:Y:S01]  /*0ce0*/  SYNCS.EXCH.64 URZ, [UR4+0xd0], UR6 ;  /* 0x0000d00604ff75b2 */ /* 0x0002620008000100 */
[----:B------:R1:W1:Y:S01]  /*0cf0*/  SYNCS.EXCH.64 URZ, [UR4+0xc8], UR6 ;  /* 0x0000c80604ff75b2 */ /* 0x0002620008000100 */
[----:B------:R1:W1:Y:S01]  /*0d00*/  SYNCS.EXCH.64 URZ, [UR4+0xd8], UR6 ;  /* 0x0000d80604ff75b2 */ /* 0x0002620008000100 */
[----:B------:R-:W-:Y:S01]  /*0d10*/  NOP ;  /* 0x0000000000007918 */ /* 0x000fe20000000000 */
.L_x_14:
[----:B------:R-:W-:-:S05]  /*0d20*/  CS2R.32 R3, SR_CgaSize ;  /* 0x0000000000037805 */ /* 0x000fca0000008a00 */
[----:B------:R-:W-:-:S05]  /*0d30*/  IMAD R3, R3, -0xa0, RZ ;  /* 0xffffff6003037824 */ /* 0x000fca00078e02ff */
[----:B------:R-:W-:-:S14]  /*0d40*/  R2UR UR5, R3 ;  /* 0x00000000030572ca */ /* 0x000fdc00000e0000 */
[----:B------:R-:W2:Y:S01]  /*0d50*/  LDCU UR5, c[0x0][UR5+0x2b0] ;  /* 0x00005600050577ac */ /* 0x000ea20008000800 */
[----:B------:R-:W-:Y:S01]  /*0d60*/  I2FP.F32.U32 R3, UR46 ;  /* 0x0000002e00037c45 */ /* 0x000fe20008201000 */
[----:B------:R-:W-:Y:S01]  /*0d70*/  NOP ;  /* 0x0000000000007918 */ /* 0x000fe20000000000 */
[----:B------:R-:W-:Y:S02]  /*0d80*/  I2FP.F32.U32 R0, UR47 ;  /* 0x0000002f00007c45 */ /* 0x000fe40008201000 */
[----:B------:R-:W-:-:S06]  /*0d90*/  RPCMOV.32 Rpc.LO, R2 ;  /* 0x0000000200007352 */ /* 0x000fcc0000000000 */
[----:B------:R-:W-:-:S05]  /*0da0*/  CS2R.32 R2, SR_CgaSize ;  /* 0x0000000000027805 */ /* 0x000fca0000008a00 */
[----:B------:R-:W-:-:S05]  /*0db0*/  IMAD R2, R2, -0xa0, RZ ;  /* 0xffffff6002027824 */ /* 0x000fca00078e02ff */
[----:B-1----:R-:W-:Y:S02]  /*0dc0*/  R2UR UR4, R2 ;  /* 0x00000000020472ca */ /* 0x002fe400000e0000 */
[----:B------:R-:W-:-:S12]  /*0dd0*/  RPCMOV.32 R2, Rpc.LO ;  /* 0x0000000000027353 */ /* 0x000fd80000000000 */
[----:B------:R-:W1:Y:S01]  /*0de0*/  LDCU UR4, c[0x0][UR4+0x2b4] ;  /* 0x00005680040477ac */ /* 0x000e620008000800 */
[----:B------:R-:W1:Y:S01]  /*0df0*/  S2UR UR36, SR_CTAID.Z ;  /* 0x00000000002479c3 */ /* 0x000e620000002700 */
[----:B------:R-:W3:Y:S01]  /*0e00*/  LDCU UR19, c[0x0][0xb24] ;  /* 0x00016480ff1377ac */ /* 0x000ee20008000800 */
[----:B------:R-:W-:-:S06]  /*0e10*/  RPCMOV.32 Rpc.LO, R2 ;  /* 0x0000000200007352 */ /* 0x000fcc0000000000 */
[----:B------:R-:W-:-:S05]  /*0e20*/  CS2R.32 R2, SR_CgaSize ;  /* 0x0000000000027805 */ /* 0x000fca0000008a00 */
[----:B------:R-:W-:-:S05]  /*0e30*/  IMAD R2, R2, -0xa0, RZ ;  /* 0xffffff6002027824 */ /* 0x000fca00078e02ff */
[----:B------:R-:W-:Y:S02]  /*0e40*/  R2UR UR59, R2 ;  /* 0x00000000023b72ca */ /* 0x000fe400000e0000 */
[----:B------:R-:W-:-:S12]  /*0e50*/  RPCMOV.32 R2, Rpc.LO ;  /* 0x0000000000027353 */ /* 0x000fd80000000000 */
[----:B------:R-:W4:Y:S01]  /*0e60*/  LDCU UR59, c[0x0][UR59+0x2a0] ;  /* 0x000054003b3b77ac */ /* 0x000f220008000800 */
[----:B------:R-:W-:-:S06]  /*0e70*/  RPCMOV.32 Rpc.LO, R2 ;  /* 0x0000000200007352 */ /* 0x000fcc0000000000 */
[----:B------:R-:W-:-:S05]  /*0e80*/  CS2R.32 R2, SR_CgaSize ;  /* 0x0000000000027805 */ /* 0x000fca0000008a00 */
[----:B------:R-:W-:-:S05]  /*0e90*/  IMAD R2, R2, -0xa0, RZ ;  /* 0xffffff6002027824 */ /* 0x000fca00078e02ff */
[----:B------:R-:W-:Y:S02]  /*0ea0*/  R2UR UR58, R2 ;  /* 0x00000000023a72ca */ /* 0x000fe400000e0000 */
[----:B------:R-:W-:-:S12]  /*0eb0*/  RPCMOV.32 R2, Rpc.LO ;  /* 0x0000000000027353 */ /* 0x000fd80000000000 */
[----:B------:R-:W4:Y:S01]  /*0ec0*/  LDCU UR58, c[0x0][UR58+0x2a4] ;  /* 0x000054803a3a77ac */ /* 0x000f220008000800 */
[----:B--2---:R-:W-:Y:S01]  /*0ed0*/  FMUL R3, R3, UR5 ;  /* 0x0000000503037c20 */ /* 0x004fe20008400000 */
[----:B-1----:R-:W-:-:S05]  /*0ee0*/  FMUL R0, R0, UR4 ;  /* 0x0000000400007c20 */ /* 0x002fca0008400000 */
[----:B------:R-:W1:Y:S01]  /*0ef0*/  F2I.U32.TRUNC.NTZ R3, R3 ;  /* 0x0000000300037305 */ /* 0x000e62000020f000 */
[----:B---3--:R-:W-:-:S07]  /*0f00*/  UISETP.GE.AND UP0, UPT, UR19, 0x1, UPT ;  /* 0x000000011300788c */ /* 0x008fce000bf06270 */
[----:B------:R-:W2:Y:S01]  /*0f10*/  F2I.U32.TRUNC.NTZ R0, R0 ;  /* 0x0000000000007305 */ /* 0x000ea2000020f000 */
[----:B-1----:R-:W-:Y:S02]  /*0f20*/  R2UR UR4, R3 ;  /* 0x00000000030472ca */ /* 0x002fe400000e0000 */
[----:B--2---:R-:W-:-:S11]  /*0f30*/  R2UR UR6, R0 ;  /* 0x00000000000672ca */ /* 0x004fd600000e0000 */
[----:B------:R-:W-:-:S04]  /*0f40*/  UIADD3 UR5, UPT, UPT, -UR4, URZ, URZ ;  /* 0x000000ff04057290 */ /* 0x000fc8000fffe1ff */
[----:B----4-:R-:W-:Y:S02]  /*0f50*/  UIMAD UR59, UR59, UR5, UR46 ;  /* 0x000000053b3b72a4 */ /* 0x010fe4000f8e022e */
[----:B------:R-:W-:-:S04]  /*0f60*/  UIADD3 UR4, UPT, UPT, -UR6, URZ, URZ ;  /* 0x000000ff06047290 */ /* 0x000fc8000fffe1ff */
[----:B------:R-:W-:Y:S01]  /*0f70*/  UIMAD UR58, UR58, UR4, UR47 ;  /* 0x000000043a3a72a4 */ /* 0x000fe2000f8e022f */
[----:B------:R-:W-:Y:S06]  /*0f80*/  BAR.SYNC.DEFER_BLOCKING 0x0 ;  /* 0x0000000000007b1d */ /* 0x000fec0000010000 */
[----:B------:R-:W-:Y:S05]  /*0f90*/  BRA.U !UP0, `(.L_x_15) ;  /* 0x0000000108d47547 */ /* 0x000fea000b800000 */
[----:B------:R-:W1:Y:S01]  /*0fa0*/  LDCU.128 UR20, c[0x0][0xb10] ;  /* 0x00016200ff1477ac */ /* 0x000e620008000c00 */
[----:B------:R-:W2:Y:S01]  /*0fb0*/  LDCU UR6, c[0x0][0x370] ;  /* 0x00006e00ff0677ac */ /* 0x000ea20008000800 */
[----:B------:R-:W3:Y:S01]  /*0fc0*/  LDCU UR4, c[0x0][0x374] ;  /* 0x00006e80ff0477ac */ /* 0x000ee20008000800 */
[----:B------:R-:W4:Y:S01]  /*0fd0*/  LDCU UR24, c[0x0][0xb0c] ;  /* 0x00016180ff1877ac */ /* 0x000f220008000800 */
[----:B------:R-:W4:Y:S01]  /*0fe0*/  LDCU UR5, c[0x0][0xb20] ;  /* 0x00016400ff0577ac */ /* 0x000f220008000800 */
[----:B------:R-:W4:Y:S01]  /*0ff0*/  LDCU.64 UR16, c[0x0][0xb28] ;  /* 0x00016500ff1077ac */ /* 0x000f220008000a00 */
[----:B-1----:R-:W-:Y:S02]  /*1000*/  UISETP.NE.AND UP0, UPT, UR22, 0x1, UPT ;  /* 0x000000011600788c */ /* 0x002fe4000bf05270 */
[----:B---3--:R-:W-:Y:S02]  /*1010*/  UIMAD.WIDE.U32 UR8, UR4, UR23, URZ ;  /* 0x00000017040872a5 */ /* 0x008fe4000f8e00ff */
[----:B--2---:R-:W-:-:S02]  /*1020*/  UIMAD.WIDE.U32 UR10, UR6, UR20, URZ ;  /* 0x00000014060a72a5 */ /* 0x004fc4000f8e00ff */
[----:B----4-:R-:W-:Y:S02]  /*1030*/  UISETP.NE.AND UP1, UPT, UR24, 0x1, UPT ;  /* 0x000000011800788c */ /* 0x010fe4000bf25270 */
[----:B------:R-:W-:Y:S01]  /*1040*/  UISETP.NE.AND UP4, UPT, UR19, 0x1, UPT ;  /* 0x000000011300788c */ /* 0x000fe2000bf85270 */
[----:B------:R-:W-:Y:S02]  /*1050*/  UMOV UR8, UR9 ;  /* 0x0000000900087c82 */ /* 0x000fe40008000000 */
[----:B------:R-:W-:Y:S01]  /*1060*/  UMOV UR10, UR11 ;  /* 0x0000000b000a7c82 */ /* 0x000fe20008000000 */
[----:B------:R-:W-:Y:S02]  /*1070*/  @UP0 USHF.R.U32.HI UR4, URZ, UR5, UR8 ;  /* 0x00000005ff040299 */ /* 0x000fe40008011608 */
[----:B------:R-:W-:Y:S02]  /*1080*/  UIMAD.WIDE.U32 UR12, UR47, UR23, URZ ;  /* 0x000000172f0c72a5 */ /* 0x000fe4000f8e00ff */
[----:B------:R-:W-:-:S02]  /*1090*/  UIMAD.WIDE.U32 UR8, UR4, UR16, URZ ;  /* 0x00000010040872a5 */ /* 0x000fc4000f8e00ff */
[----:B------:R-:W-:Y:S02]  /*10a0*/  @UP1 USHF.R.U32.HI UR6, URZ, UR21, UR10 ;  /* 0x00000015ff061299 */ /* 0x000fe4000801160a */
[----:B------:R-:W-:Y:S02]  /*10b0*/  UIMAD.WIDE.U32 UR14, UR46, UR20, URZ ;  /* 0x000000142e0e72a5 */ /* 0x000fe4000f8e00ff */
[----:B------:R-:W-:Y:S01]  /*10c0*/  UIMAD.WIDE.U32 UR10, UR6, UR16, URZ ;  /* 0x00000010060a72a5 */ /* 0x000fe2000f8e00ff */
[----:B------:R-:W-:Y:S01]  /*10d0*/  UMOV UR12, UR13 ;  /* 0x0000000d000c7c82 */ /* 0x000fe20008000000 */
[----:B------:R-:W-:Y:S01]  /*10e0*/  UMOV UR8, UR9 ;  /* 0x0000000900087c82 */ /* 0x000fe20008000000 */
[----:B------:R-:W-:Y:S02]  /*10f0*/  USHF.R.U32.HI UR12, URZ, UR5, UR12 ;  /* 0x00000005ff0c7299 */ /* 0x000fe4000801160c */
[----:B------:R-:W-:Y:S01]  /*1100*/  @UP4 USHF.R.U32.HI UR4, URZ, UR17, UR8 ;  /* 0x00000011ff044299 */ /* 0x000fe20008011608 */
[----:B------:R-:W-:Y:S01]  /*1110*/  UMOV UR14, UR15 ;  /* 0x0000000f000e7c82 */ /* 0x000fe20008000000 */
[----:B------:R-:W-:Y:S01]  /*1120*/  UMOV UR10, UR11 ;  /* 0x0000000b000a7c82 */ /* 0x000fe20008000000 */
[----:B------:R-:W-:-:S02]  /*1130*/  USHF.R.U32.HI UR14, URZ, UR21, UR14 ;  /* 0x00000015ff0e7299 */ /* 0x000fc4000801160e */
[----:B------:R-:W-:Y:S02]  /*1140*/  USEL UR5, UR47, UR12, !UP0 ;  /* 0x0000000c2f057287 */ /* 0x000fe4000c000000 */
[----:B------:R-:W-:Y:S02]  /*1150*/  @UP4 USHF.R.U32.HI UR6, URZ, UR17, UR10 ;  /* 0x00000011ff064299 */ /* 0x000fe4000801160a */
[----:B------:R-:W-:Y:S02]  /*1160*/  UIMAD UR7, UR4, UR19, URZ ;  /* 0x00000013040772a4 */ /* 0x000fe4000f8e02ff */
[----:B------:R-:W-:Y:S02]  /*1170*/  USEL UR4, UR46, UR14, !UP1 ;  /* 0x0000000e2e047287 */ /* 0x000fe4000c800000 */
[----:B------:R-:W-:Y:S02]  /*1180*/  UIMAD UR10, UR6, UR19, URZ ;  /* 0x00000013060a72a4 */ /* 0x000fe4000f8e02ff */
[----:B------:R-:W-:-:S02]  /*1190*/  UISETP.GE.AND UP0, UPT, UR5, UR7, UPT ;  /* 0x000000070500728c */ /* 0x000fc4000bf06270 */
[----:B------:R-:W-:Y:S02]  /*11a0*/  UIMAD.WIDE.U32 UR8, UR5, UR16, URZ ;  /* 0x00000010050872a5 */ /* 0x000fe4000f8e00ff */
[----:B------:R-:W-:Y:S02]  /*11b0*/  UISETP.GE.OR UP0, UPT, UR4, UR10, UP0 ;  /* 0x0000000a0400728c */ /* 0x000fe40008706670 */
[----:B------:R-:W-:Y:S02]  /*11c0*/  UIMAD.WIDE.U32 UR10, UR4, UR16, URZ ;  /* 0x00000010040a72a5 */ /* 0x000fe4000f8e00ff */
[----:B------:R-:W-:Y:S01]  /*11d0*/  UIADD3 UR10, UPT, UPT, -UR4, URZ, URZ ;  /* 0x000000ff040a7290 */ /* 0x000fe2000fffe1ff */
[----:B------:R-:W-:Y:S01]  /*11e0*/  UMOV UR8, UR9 ;  /* 0x0000000900087c82 */ /* 0x000fe20008000000 */
[----:B------:R-:W-:Y:S02]  /*11f0*/  UIADD3 UR9, UPT, UPT, -UR5, URZ, URZ ;  /* 0x000000ff05097290 */ /* 0x000fe4000fffe1ff */
[----:B------:R-:W-:-:S03]  /*1200*/  USHF.R.U32.HI UR8, URZ, UR17, UR8 ;  /* 0x00000011ff087299 */ /* 0x000fc60008011608 */
[----:B------:R-:W-:Y:S01]  /*1210*/  @!UP0 UMOV UR7, UR11 ;  /* 0x0000000b00078c82 */ /* 0x000fe20008000000 */
[----:B------:R-:W-:Y:S02]  /*1220*/  UIMAD UR47, UR22, UR9, UR47 ;  /* 0x00000009162f72a4 */ /* 0x000fe4000f8e022f */
[----:B------:R-:W-:Y:S02]  /*1230*/  USEL UR8, UR5, UR8, !UP4 ;  /* 0x0000000805087287 */ /* 0x000fe4000e000000 */
[----:B------:R-:W-:Y:S02]  /*1240*/  @!UP0 USHF.R.U32.HI UR7, URZ, UR17, UR7 ;  /* 0x00000011ff078299 */ /* 0x000fe40008011607 */
[----:B------:R-:W-:Y:S02]  /*1250*/  UIADD3 UR9, UPT, UPT, -UR8, URZ, URZ ;  /* 0x000000ff08097290 */ /* 0x000fe4000fffe1ff */
[----:B------:R-:W-:Y:S02]  /*1260*/  @!UP0 USEL UR7, UR4, UR7, !UP4 ;  /* 0x0000000704078287 */ /* 0x000fe4000e000000 */
[----:B------:R-:W-:-:S02]  /*1270*/  UIMAD UR9, UR19, UR9, UR5 ;  /* 0x00000009130972a4 */ /* 0x000fc4000f8e0205 */
[----:B------:R-:W-:Y:S02]  /*1280*/  @!UP0 UIADD3 UR8, UPT, UPT, UR8, -UR7, URZ ;  /* 0x8000000708088290 */ /* 0x000fe4000fffe0ff */
[----:B------:R-:W-:Y:S02]  /*1290*/  @!UP0 UIMAD UR7, UR9, UR6, UR7 ;  /* 0x00000006090782a4 */ /* 0x000fe4000f8e0207 */
[----:B------:R-:W-:Y:S02]  /*12a0*/  @!UP0 UIMAD UR5, UR8, UR19, UR4 ;  /* 0x00000013080582a4 */ /* 0x000fe4000f8e0204 */
[----:B------:R-:W-:Y:S02]  /*12b0*/  UIMAD UR6, UR24, UR10, UR46 ;  /* 0x0000000a180672a4 */ /* 0x000fe4000f8e022e */
[----:B------:R-:W-:Y:S01]  /*12c0*/  UIMAD UR47, UR5, UR22, UR47 ;  /* 0x00000016052f72a4 */ /* 0x000fe2000f8e022f */
[----:B------:R-:W-:Y:S02]  /*12d0*/  @!UP0 UMOV UR4, UR7 ;  /* 0x0000000700048c82 */ /* 0x000fe40008000000 */
[----:B------:R-:W-:-:S12]  /*12e0*/  UIMAD UR46, UR4, UR24, UR6 ;  /* 0x00000018042e72a4 */ /* 0x000fd8000f8e0206 */
.L_x_15:
[----:B------:R-:W1:Y:S01]  /*12f0*/  LDCU UR4, c[0x0][0xb30] ;  /* 0x00016600ff0477ac */ /* 0x000e620008000800 */
[----:B------:R-:W2:Y:S01]  /*1300*/  S2UR UR5, SR_CgaCtaId ;  /* 0x00000000000579c3 */ /* 0x000ea20000008800 */
[----:B-1----:R-:W-:-:S09]  /*1310*/  UISETP.NE.AND UP0, UPT, UR4, 0x1, UPT ;  /* 0x000000010400788c */ /* 0x002fd2000bf05270 */
[----:B--2---:R-:W-:Y:S05]  /*1320*/  BRA.U UP0, `(.L_x_16) ;  /* 0x0000000100447547 */ /* 0x004fea000b800000 */
[----:B------:R-:W1:Y:S01]  /*1330*/  LDCU.128 UR12, c[0x0][0xb10] ;  /* 0x00016200ff0c77ac */ /* 0x000e620008000c00 */
[----:B------:R-:W2:Y:S01]  /*1340*/  LDCU UR10, c[0x0][0xb0c] ;  /* 0x00016180ff0a77ac */ /* 0x000ea20008000800 */
[----:B------:R-:W3:Y:S01]  /*1350*/  LDCU UR4, c[0x0][0xb20] ;  /* 0x00016400ff0477ac */ /* 0x000ee20008000800 */
[----:B-1----:R-:W-:Y:S02]  /*1360*/  UIMAD.WIDE.U32 UR8, UR46, UR12, URZ ;  /* 0x0000000c2e0872a5 */ /* 0x002fe4000f8e00ff */
[----:B------:R-:W-:Y:S02]  /*1370*/  UIMAD.WIDE.U32 UR6, UR47, UR15, URZ ;  /* 0x0000000f2f0672a5 */ /* 0x000fe4000f8e00ff */
[----:B--2---:R-:W-:Y:S02]  /*1380*/  UISETP.NE.AND UP1, UPT, UR10, 0x1, UPT ;  /* 0x000000010a00788c */ /* 0x004fe4000bf25270 */
[----:B------:R-:W-:Y:S01]  /*1390*/  UISETP.NE.AND UP0, UPT, UR14, 0x1, UPT ;  /* 0x000000010e00788c */ /* 0x000fe2000bf05270 */
[----:B------:R-:W-:-:S02]  /*13a0*/  UMOV UR8, UR9 ;  /* 0x0000000900087c82 */ /* 0x000fc40008000000 */
[----:B------:R-:W-:Y:S01]  /*13b0*/  UMOV UR6, UR7 ;  /* 0x0000000700067c82 */ /* 0x000fe20008000000 */
[----:B------:R-:W-:Y:S02]  /*13c0*/  USHF.R.U32.HI UR8, URZ, UR13, UR8 ;  /* 0x0000000dff087299 */ /* 0x000fe40008011608 */
[----:B---3--:R-:W-:Y:S02]  /*13d0*/  USHF.R.U32.HI UR4, URZ, UR4, UR6 ;  /* 0x00000004ff047299 */ /* 0x008fe40008011606 */
[----:B------:R-:W-:Y:S02]  /*13e0*/  USEL UR6, UR46, UR8, !UP1 ;  /* 0x000000082e067287 */ /* 0x000fe4000c800000 */
[----:B------:R-:W-:-:S04]  /*13f0*/  USEL UR4, UR47, UR4, !UP0 ;  /* 0x000000042f047287 */ /* 0x000fc8000c000000 */
[----:B------:R-:W-:Y:S02]  /*1400*/  UIADD3 UR7, UPT, UPT, UR6, -UR4, URZ ;  /* 0x8000000406077290 */ /* 0x000fe4000fffe0ff */
[----:B------:R-:W-:Y:S02]  /*1410*/  UIADD3 UR4, UPT, UPT, -UR6, UR4, URZ ;  /* 0x0000000406047290 */ /* 0x000fe4000fffe1ff */
[----:B------:R-:W-:Y:S02]  /*1420*/  UIMAD UR47, UR7, UR14, UR47 ;  /* 0x0000000e072f72a4 */ /* 0x000fe4000f8e022f */
[----:B------:R-:W-:-:S12]  /*1430*/  UIMAD UR46, UR4, UR10, UR46 ;  /* 0x0000000a042e72a4 */ /* 0x000fd8000f8e022e */
.L_x_16:
[----:B------:R-:W-:Y:S01]  /*1440*/  BAR.SYNC.DEFER_BLOCKING 0x0 ;  /* 0x0000000000007b1d */ /* 0x000fe20000010000 */
[----:B------:R-:W-:Y:S01]  /*1450*/  UISETP.NE.AND UP0, UPT, UR18, 0x2, UPT ;  /* 0x000000021200788c */ /* 0x000fe2000bf05270 */
[----:B------:R-:W-:Y:S02]  /*1460*/  ISETP.NE.OR P3, PT, R4, 0x2, !P3 ;  /* 0x000000020400780c */ /* 0x000fe40005f65670 */
[----:B------:R-:W-:Y:S02]  /*1470*/  LOP3.LUT R0, R2, 0x1f, RZ, 0xc0, !PT ;  /* 0x0000001f02007812 */ /* 0x000fe400078ec0ff */
[----:B------:R-:W1:Y:S04]  /*1480*/  LDCU UR15, c[0x0][0xb24] ;  /* 0x00016480ff0f77ac */ /* 0x000e680008000800 */
[----:B------:R-:W-:Y:S05]  /*1490*/  BRA.U UP0, `(.L_x_17) ;  /* 0x0000001100ac7547 */ /* 0x000fea000b800000 */
[----:B------:R-:W2:Y:S01]  /*14a0*/  LDCU UR7, c[0x0][0x38c] ;  /* 0x00007180ff0777ac */ /* 0x000ea20008000800 */
[----:B------:R-:W-:Y:S01]  /*14b0*/  PLOP3.LUT P1, PT, PT, PT, UP3, 0x80, 0x8 ;  /* 0x000000000008781c */ /* 0x000fe20003f2f038 */
[----:B------:R-:W-:Y:S01]  /*14c0*/  IMAD.MOV.U32 R12, RZ, RZ, 0x1 ;  /* 0x00000001ff0c7424 */ /* 0x000fe200078e00ff */
[----:B------:R-:W-:Y:S02]  /*14d0*/  ISETP.EQ.OR P2, PT, R0, RZ, P3 ;  /* 0x000000ff0000720c */ /* 0x000fe40001f42670 */
[----:B------:R-:W-:Y:S02]  /*14e0*/  CS2R R10, SRZ ;  /* 0x00000000000a7805 */ /* 0x000fe4000001ff00 */
[----:B------:R-:W-:Y:S01]  /*14f0*/  PLOP3.LUT P1, PT, P1, PT, PT, 0x8, 0x80 ;  /* 0x000000000080781c */ /* 0x000fe20000f2e170 */
[----:B------:R-:W-:Y:S01]  /*1500*/  IMAD.MOV.U32 R9, RZ, RZ, RZ ;  /* 0x000000ffff097224 */ /* 0x000fe200078e00ff */
[----:B------:R-:W3:Y:S01]  /*1510*/  LDCU UR40, c[0x0][0x370] ;  /* 0x00006e00ff2877ac */ /* 0x000ee20008000800 */
[----:B------:R-:W-:Y:S01]  /*1520*/  IMAD.MOV.U32 R8, RZ, RZ, 0x1 ;  /* 0x00000001ff087424 */ /* 0x000fe200078e00ff */
[----:B------:R-:W4:Y:S01]  /*1530*/  LDCU.64 UR26, c[0x0][0x348] ;  /* 0x00006900ff1a77ac */ /* 0x000f220008000a00 */
[----:B------:R-:W1:Y:S01]  /*1540*/  LDCU UR39, c[0x0][0x374] ;  /* 0x00006e80ff2777ac */ /* 0x000e620008000800 */
[----:B--2---:R-:W-:-:S02]  /*1550*/  UIADD3 UR6, UPT, UPT, UR7, 0x7f, URZ ;  /* 0x0000007f07067890 */ /* 0x004fc4000fffe0ff */
[----:B------:R-:W-:Y:S02]  /*1560*/  UIADD3 UR44, UPT, UPT, UR7, 0xfe, URZ ;  /* 0x000000fe072c7890 */ /* 0x000fe4000fffe0ff */
[----:B------:R-:W-:-:S04]  /*1570*/  USHF.R.S32.HI UR4, URZ, 0x1f, UR6 ;  /* 0x0000001fff047899 */ /* 0x000fc80008011406 */
[----:B------:R-:W-:Y:S02]  /*1580*/  ULEA.HI UR4, UR4, UR6, URZ, 0x7 ;  /* 0x0000000604047291 */ /* 0x000fe4000f8f38ff */
[----:B------:R-:W-:Y:S02]  /*1590*/  UIADD3 UR6, UPT, UPT, UR7, -0x1, URZ ;  /* 0xffffffff07067890 */ /* 0x000fe4000fffe0ff */
[----:B------:R-:W-:Y:S02]  /*15a0*/  USHF.R.S32.HI UR42, URZ, 0x7, UR4 ;  /* 0x00000007ff2a7899 */ /* 0x000fe40008011404 */
[----:B------:R-:W-:Y:S02]  /*15b0*/  UISETP.GE.U32.AND UP1, UPT, UR6, -0xff, UPT ;  /* 0xffffff010600788c */ /* 0x000fe4000bf26070 */
[----:B------:R-:W-:Y:S01]  /*15c0*/  UISETP.LT.U32.AND UP0, UPT, UR42, 0x5, UPT ;  /* 0x000000052a00788c */ /* 0x000fe2000bf01070 */
[----:B------:R-:W-:-:S03]  /*15d0*/  UMOV UR7, URZ ;  /* 0x000000ff00077c82 */ /* 0x000fc60008000000 */
[----:B------:R-:W-:-:S04]  /*15e0*/  USEL UR41, UR42, 0x5, UP0 ;  /* 0x000000052a297887 */ /* 0x000fc80008000000 */
[----:B------:R-:W-:Y:S02]  /*15f0*/  UIADD3 UR21, UPT, UPT, UR41, -0x1, URZ ;  /* 0xffffffff29157890 */ /* 0x000fe4000fffe0ff */
[----:B------:R-:W-:Y:S02]  /*1600*/  @UP1 UIADD3 UR21, UPT, UPT, UR41, URZ, URZ ;  /* 0x000000ff29151290 */ /* 0x000fe4000fffe0ff */
[----:B------:R-:W-:Y:S02]  /*1610*/  UIADD3 UR43, UPT, UPT, UR42, -UR41, URZ ;  /* 0x800000292a2b7290 */ /* 0x000fe4000fffe0ff */
[----:B-1-34-:R-:W-:-:S12]  /*1620*/  UIADD3 UR21, UPT, UPT, UR21, 0x1, URZ ;  /* 0x0000000115157890 */ /* 0x01afd8000fffe0ff */
.L_x_35:
[----:B------:R-:W-:Y:S01]  /*1630*/  UISETP.NE.AND UP0, UPT, UR5, URZ, UPT ;  /* 0x000000ff0500728c */ /* 0x000fe2000bf05270 */
[----:B-1----:R-:W1:Y:S08]  /*1640*/  S2UR UR5, SR_CgaCtaId ;  /* 0x00000000000579c3 */ /* 0x002e700000008800 */
[----:B------:R-:W-:Y:S05]  /*1650*/  BRA.U UP0, `(.L_x_18) ;  /* 0x0000000100347547 */ /* 0x000fea000b800000 */
[----:B------:R-:W2:Y:S01]  /*1660*/  S2R R0, SR_CgaCtaId ;  /* 0x0000000000007919 */ /* 0x000ea20000008800 */
[----:B------:R-:W-:Y:S02]  /*1670*/  MOV R3, 0x400 ;  /* 0x0000040000037802 */ /* 0x000fe40000000f00 */
[----:B------:R-:W-:Y:S02]  /*1680*/  SHF.L.U32 R2, R8, 0x1f, RZ ;  /* 0x0000001f08027819 */ /* 0x000fe400000006ff */
[----:B--2---:R-:W-:-:S05]  /*1690*/  LEA R0, R0, R3, 0x18 ;  /* 0x0000000300007211 */ /* 0x004fca00078ec0ff */
[----:B------:R-:W-:-:S04]  /*16a0*/  IMAD R3, R9, 0x8, R0 ;  /* 0x0000000809037824 */ /* 0x000fc800078e0200 */
[----:B------:R-:W2:Y:S02]  /*16b0*/  SYNCS.PHASECHK.TRANS64.TRYWAIT P0, [R3+URZ+0xd0], R2 ;  /* 0x0000d002030075a7 */ /* 0x000ea400080011ff */
[----:B--2---:R-:W-:Y:S05]  /*16c0*/  @!P0 BRA `(.L_x_19) ;  /* 0x0000008000088947 */ /* 0x004fea0003800000 */
.L_x_98:
[----:B------:R-:W-:Y:S01]  /*16d0*/  VIADD R9, R9, 0x1 ;  /* 0x0000000109097836 */ /* 0x000fe20000000000 */
[----:B------:R2:W-:Y:S04]  /*16e0*/  SYNCS.ARRIVE.TRANS64.A1T0 RZ, [R3+URZ+0xc0], RZ ;  /* 0x0000c0ff03ff79a7 */ /* 0x0005e800081000ff */
[----:B------:R-:W-:-:S04]  /*16f0*/  ISETP.NE.AND P0, PT, R9, 0x2, PT ;  /* 0x000000020900780c */ /* 0x000fc80003f05270 */
[----:B------:R-:W-:Y:S02]  /*1700*/  SEL R9, R9, RZ, P0 ;  /* 0x000000ff09097207 */ /* 0x000fe40000000000 */
[----:B--2---:R-:W-:-:S04]  /*1710*/  SEL R3, RZ, 0x1, P0 ;  /* 0x00000001ff037807 */ /* 0x004fc80000000000 */
[----:B------:R-:W-:-:S07]  /*1720*/  LOP3.LUT R8, R8, R3, RZ, 0x3c, !PT ;  /* 0x0000000308087212 */ /* 0x000fce00078e3cff */
.L_x_18:
[----:B------:R-:W-:Y:S01]  /*1730*/  UMOV UR4, 0x400 ;  /* 0x0000040000047882 */ /* 0x000fe20000000000 */
[----:B------:R-:W-:Y:S01]  /*1740*/  SHF.L.U32 R0, R12, 0x1f, RZ ;  /* 0x0000001f0c007819 */ /* 0x000fe200000006ff */
[----:B-1----:R-:W-:Y:S02]  /*1750*/  ULEA UR4, UR5, UR4, 0x18 ;  /* 0x0000000405047291 */ /* 0x002fe4000f8ec0ff */
[----:B------:R-:W-:Y:S02]  /*1760*/  UISETP.GE.U32.AND UP0, UPT, UR44, 0xff, UPT ;  /* 0x000000ff2c00788c */ /* 0x000fe4000bf06070 */
[----:B------:R-:W-:Y:S02]  /*1770*/  ULEA UR6, UR7, UR4, 0x3 ;  /* 0x0000000407067291 */ /* 0x000fe4000f8e18ff */
[----:B------:R-:W-:Y:S02]  /*1780*/  USHF.L.U32 UR35, UR46, 0x7, URZ ;  /* 0x000000072e237899 */ /* 0x000fe400080006ff */
[----:B------:R-:W-:Y:S01]  /*1790*/  UIMAD UR11, UR47, 0xa0, URZ ;  /* 0x000000a02f0b78a4 */ /* 0x000fe2000f8e02ff */
[----:B------:R-:W-:-:S04]  /*17a0*/  UMOV UR14, URZ ;  /* 0x000000ff000e7c82 */ /* 0x000fc80008000000 */
[----:B------:R1:W2:Y:S01]  /*17b0*/  SYNCS.PHASECHK.TRANS64.TRYWAIT P0, [UR6+0x28], R0 ;  /* 0x00002800ff0075a7 */ /* 0x0002a20008001106 */
[----:B------:R-:W-:Y:S06]  /*17c0*/  BRA.U !UP0, `(.L_x_20) ;  /* 0x0000000108a87547 */ /* 0x000fec000b800000 */
[----:B------:R-:W-:Y:S01]  /*17d0*/  UMOV UR13, URZ ;  /* 0x000000ff000d7c82 */ /* 0x000fe20008000000 */
[----:B------:R-:W-:-:S05]  /*17e0*/  UMOV UR6, UR7 ;  /* 0x0000000700067c82 */ /* 0x000fca0008000000 */
.L_x_25:
[----:B--2---:R-:W-:Y:S01]  /*17f0*/  @!P3 MOV R2, 0x9000 ;  /* 0x000090000002b802 */ /* 0x004fe20000000f00 */
[----:B---3--:R-:W-:Y:S01]  /*1800*/  ULEA UR33, UR6, UR4, 0x3 ;  /* 0x0000000406217291 */ /* 0x008fe2000f8e18ff */
[----:B--2-4-:R-:W-:Y:S11]  /*1810*/  @P0 BRA `(.L_x_21) ;  /* 0x00000000000c0947 */ /* 0x014ff60003800000 */
[----:B------:R-:W-:Y:S04]  /*1820*/  SHF.L.U32 R3, R12, 0x1f, RZ ;  /* 0x0000001f0c037819 */ /* 0x000fe800000006ff */
[----:B------:R-:W2:Y:S02]  /*1830*/  SYNCS.PHASECHK.TRANS64.TRYWAIT P0, [UR33+0x28], R3 ;  /* 0x00002803ff0075a7 */ /* 0x000ea40008001121 */
[----:B--2---:R-:W-:Y:S05]  /*1840*/  @!P0 BRA `(.L_x_22) ;  /* 0x0000007c00bc8947 */ /* 0x004fea0003800000 */
.L_x_21:
[----:B------:R2:W-:Y:S01]  /*1850*/  @!P3 SYNCS.ARRIVE.TRANS64 RZ, [UR33], R2 ;  /* 0x00000002ffffb9a7 */ /* 0x0005e20008000021 */
[----:B------:R-:W-:Y:S04]  /*1860*/  BSSY.RECONVERGENT B0, `(.L_x_23) ;  /* 0x0000003000007945 */ /* 0x000fe80003800200 */
[----:B------:R-:W-:Y:S05]  /*1870*/  @P2 BRA `(.L_x_24) ;  /* 0x0000000000042947 */ /* 0x000fea0003800000 */
[----:B------:R-:W-:Y:S05]  /*1880*/  BPT.TRAP 0x1 ;  /* 0x000000040000795c */ /* 0x000fea0000300000 */
.L_x_24:
[----:B------:R-:W-:Y:S05]  /*1890*/  BSYNC.RECONVERGENT B0 ;  /* 0x0000000000007941 */ /* 0x000fea0003800200 */
.L_x_23:
[----:B------:R-:W-:Y:S02]  /*18a0*/  UIADD3 UR7, UPT, UPT, UR6, 0x1, URZ ;  /* 0x0000000106077890 */ /* 0x000fe4000fffe0ff */
[----:B------:R-:W-:Y:S02]  /*18b0*/  UIADD3 UR18, UP1, UPT, UR26, 0x80, URZ ;  /* 0x000000801a127890 */ /* 0x000fe4000ff3e0ff */
[----:B------:R-:W-:Y:S02]  /*18c0*/  UISETP.NE.AND UP0, UPT, UR7, 0x5, UPT ;  /* 0x000000050700788c */ /* 0x000fe4000bf05270 */
[----:B------:R-:W-:Y:S02]  /*18d0*/  ULEA UR32, UR6, UR4, 0xe ;  /* 0x0000000406207291 */ /* 0x000fe4000f8e70ff */
[----:B------:R-:W-:Y:S02]  /*18e0*/  USEL UR9, URZ, 0x1, UP0 ;  /* 0x00000001ff097887 */ /* 0x000fe40008000000 */
[----:B------:R-:W-:Y:S02]  /*18f0*/  USEL UR7, UR7, URZ, UP0 ;  /* 0x000000ff07077287 */ /* 0x000fe40008000000 */
[----:B------:R-:W-:Y:S02]  /*1900*/  USHF.L.U32 UR34, UR13, 0x7, URZ ;  /* 0x000000070d227899 */ /* 0x000fe400080006ff */
[----:B------:R-:W-:Y:S01]  /*1910*/  ULEA UR8, UR7, UR4, 0x3 ;  /* 0x0000000407087291 */ /* 0x000fe2000f8e18ff */
[----:B------:R-:W-:Y:S01]  /*1920*/  LOP3.LUT R12, R12, UR9, RZ, 0x3c, !PT ;  /* 0x000000090c0c7c12 */ /* 0x000fe2000f8e3cff */
[----:B------:R-:W-:Y:S02]  /*1930*/  UIADD3.X UR19, UPT, UPT, URZ, UR27, URZ, UP1, !UPT ;  /* 0x0000001bff137290 */ /* 0x000fe40008ffe4ff */
[----:B------:R-:W-:Y:S01]  /*1940*/  UIADD3 UR32, UPT, UPT, UR32, 0xa300, URZ ;  /* 0x0000a30020207890 */ /* 0x000fe2000fffe0ff */
[----:B-1----:R-:W-:Y:S01]  /*1950*/  SHF.L.U32 R0, R12, 0x1f, RZ ;  /* 0x0000001f0c007819 */ /* 0x002fe200000006ff */
[----:B------:R-:W-:Y:S02]  /*1960*/  UIADD3 UR16, UP0, UPT, UR26, 0x180, URZ ;  /* 0x000001801a107890 */ /* 0x000fe4000ff1e0ff */
[----:B------:R-:W-:Y:S01]  /*1970*/  UIADD3 UR13, UPT, UPT, UR13, 0x1, URZ ;  /* 0x000000010d0d7890 */ /* 0x000fe2000fffe0ff */
[----:B------:R3:W4:Y:S01]  /*1980*/  SYNCS.PHASECHK.TRANS64.TRYWAIT P0, [UR8+0x28], R0 ;  /* 0x00002800ff0075a7 */ /* 0x0007220008001108 */
[----:B------:R-:W-:Y:S01]  /*1990*/  UIMAD UR8, UR6, 0x5000, UR4 ;  /* 0x00005000060878a4 */ /* 0x000fe2000f8e0204 */
[----:B------:R-:W-:Y:S01]  /*19a0*/  UMOV UR22, 0x0 ;  /* 0x0000000000167882 */ /* 0x000fe20000000000 */
[----:B------:R-:W-:Y:S02]  /*19b0*/  UMOV UR23, 0x10000000 ;  /* 0x1000000000177882 */ /* 0x000fe40000000000 */
[----:B------:R-:W-:Y:S01]  /*19c0*/  UIADD3 UR8, UPT, UPT, UR8, 0x1e300, URZ ;  /* 0x0001e30008087890 */ /* 0x000fe2000fffe0ff */
[----:B------:R3:W-:Y:S01]  /*19d0*/  UTMALDG.3D [UR32], [UR18], desc[UR22] ;  /* 0x00001620120075b4 */ /* 0x0007e20008011000 */
[----:B------:R-:W-:Y:S01]  /*19e0*/  UIADD3.X UR17, UPT, UPT, URZ, UR27, URZ, UP0, !UPT ;  /* 0x0000001bff117290 */ /* 0x000fe200087fe4ff */
[----:B------:R-:W-:Y:S01]  /*19f0*/  UMOV UR12, UR36 ;  /* 0x00000024000c7c82 */ /* 0x000fe20008000000 */
[----:B------:R-:W-:Y:S01]  /*1a00*/  UMOV UR9, UR33 ;  /* 0x0000002100097c82 */ /* 0x000fe20008000000 */
[----:B------:R-:W-:Y:S01]  /*1a10*/  UMOV UR10, UR34 ;  /* 0x00000022000a7c82 */ /* 0x000fe20008000000 */
[----:B------:R-:W-:Y:S01]  /*1a20*/  UISETP.NE.AND UP0, UPT, UR13, UR21, UPT ;  /* 0x000000150d00728c */ /* 0x000fe2000bf05270 */
[----:B------:R-:W-:Y:S01]  /*1a30*/  UMOV UR14, UR21 ;  /* 0x00000015000e7c82 */ /* 0x000fe20008000000 */
[----:B------:R-:W-:Y:S03]  /*1a40*/  UMOV UR6, UR7 ;  /* 0x0000000700067c82 */ /* 0x000fe60008000000 */
[----:B------:R3:W-:Y:S04]  /*1a50*/  UTMALDG.3D [UR8], [UR16], desc[UR22] ;  /* 0x00001608100075b4 */ /* 0x0007e80008011000 */
[----:B------:R-:W-:Y:S05]  /*1a60*/  BRA.U UP0, `(.L_x_25) ;  /* 0xfffffffd00607547 */ /* 0x000fea000b83ffff */
.L_x_20:
[----:B------:R-:W-:Y:S01]  /*1a70*/  ULEA UR6, UR7, UR4, 0x3 ;  /* 0x0000000407067291 */ /* 0x000fe2000f8e18ff */
[----:B-1-3--:R-:W-:Y:S01]  /*1a80*/  SHF.L.U32 R0, R12, 0x1f, RZ ;  /* 0x0000001f0c007819 */ /* 0x00afe200000006ff */
[----:B------:R-:W-:Y:S01]  /*1a90*/  @!P1 SYNCS.ARRIVE.TRANS64.A1T0 RZ, [UR4+0x68], RZ ;  /* 0x000068ffffff99a7 */ /* 0x000fe20008100004 */
[----:B------:R-:W-:-:S06]  /*1aa0*/  UISETP.GT.AND UP0, UPT, UR42, UR41, UPT ;  /* 0x000000292a00728c */ /* 0x000fcc000bf04270 */
[----:B--2-4-:R1:W2:Y:S03]  /*1ab0*/  SYNCS.PHASECHK.TRANS64.TRYWAIT P0, [UR6+0x28], R0 ;  /* 0x00002800ff0075a7 */ /* 0x0142a60008001106 */
[----:B------:R-:W-:Y:S05]  /*1ac0*/  BRA.U !UP0, `(.L_x_26) ;  /* 0x0000000108ac7547 */ /* 0x000fea000b800000 */
[----:B------:R-:W-:Y:S01]  /*1ad0*/  UIADD3 UR13, UPT, UPT, UR43, UR14, URZ ;  /* 0x0000000e2b0d7290 */ /* 0x000fe2000fffe0ff */
[----:B------:R-:W-:-:S11]  /*1ae0*/  UMOV UR6, UR7 ;  /* 0x0000000700067c82 */ /* 0x000fd60008000000 */
.L_x_31:
[----:B--2---:R-:W-:Y:S01]  /*1af0*/  @!P3 MOV R2, 0x9000 ;  /* 0x000090000002b802 */ /* 0x004fe20000000f00 */
[----:B---3--:R-:W-:Y:S01]  /*1b00*/  ULEA UR17, UR6, UR4, 0x3 ;  /* 0x0000000406117291 */ /* 0x008fe2000f8e18ff */
[----:B--2-4-:R-:W-:Y:S11]  /*1b10*/  @P0 BRA `(.L_x_27) ;  /* 0x00000000000c0947 */ /* 0x014ff60003800000 */
[----:B------:R-:W-:Y:S04]  /*1b20*/  SHF.L.U32 R3, R12, 0x1f, RZ ;  /* 0x0000001f0c037819 */ /* 0x000fe800000006ff */
[----:B------:R-:W2:Y:S02]  /*1b30*/  SYNCS.PHASECHK.TRANS64.TRYWAIT P0, [UR17+0x28], R3 ;  /* 0x00002803ff0075a7 */ /* 0x000ea40008001111 */
[----:B--2---:R-:W-:Y:S05]  /*1b40*/  @!P0 BRA `(.L_x_28) ;  /* 0x0000007c00148947 */ /* 0x004fea0003800000 */
.L_x_27:
[----:B------:R2:W-:Y:S01]  /*1b50*/  @!P3 SYNCS.ARRIVE.TRANS64 RZ, [UR17], R2 ;  /* 0x00000002ffffb9a7 */ /* 0x0005e20008000011 */
[----:B------:R-:W-:Y:S04]  /*1b60*/  BSSY.RECONVERGENT B0, `(.L_x_29) ;  /* 0x0000003000007945 */ /* 0x000fe80003800200 */
[----:B------:R-:W-:Y:S05]  /*1b70*/  @P2 BRA `(.L_x_30) ;  /* 0x0000000000042947 */ /* 0x000fea0003800000 */
[----:B------:R-:W-:Y:S05]  /*1b80*/  BPT.TRAP 0x1 ;  /* 0x000000040000795c */ /* 0x000fea0000300000 */
.L_x_30:
[----:B------:R-:W-:Y:S05]  /*1b90*/  BSYNC.RECONVERGENT B0 ;  /* 0x0000000000007941 */ /* 0x000fea0003800200 */
.L_x_29:
[----:B------:R-:W-:Y:S02]  /*1ba0*/  UIADD3 UR7, UPT, UPT, UR6, 0x1, URZ ;  /* 0x0000000106077890 */ /* 0x000fe4000fffe0ff */
[----:B------:R-:W-:Y:S02]  /*1bb0*/  ULEA UR16, UR6, UR4, 0xe ;  /* 0x0000000406107291 */ /* 0x000fe4000f8e70ff */
[----:B------:R-:W-:Y:S02]  /*1bc0*/  UISETP.NE.AND UP0, UPT, UR7, 0x5, UPT ;  /* 0x000000050700788c */ /* 0x000fe4000bf05270 */
[----:B------:R-:W-:Y:S02]  /*1bd0*/  UIADD3 UR24, UP1, UPT, UR26, 0x80, URZ ;  /* 0x000000801a187890 */ /* 0x000fe4000ff3e0ff */
[----:B------:R-:W-:Y:S02]  /*1be0*/  USEL UR9, URZ, 0x1, UP0 ;  /* 0x00000001ff097887 */ /* 0x000fe40008000000 */
[----:B------:R-:W-:Y:S02]  /*1bf0*/  USEL UR7, UR7, URZ, UP0 ;  /* 0x000000ff07077287 */ /* 0x000fe40008000000 */
[----:B------:R-:W-:Y:S02]  /*1c00*/  USHF.L.U32 UR18, UR14, 0x7, URZ ;  /* 0x000000070e127899 */ /* 0x000fe400080006ff */
[----:B------:R-:W-:Y:S01]  /*1c10*/  ULEA UR8, UR7, UR4, 0x3 ;  /* 0x0000000407087291 */ /* 0x000fe2000f8e18ff */
[----:B------:R-:W-:Y:S01]  /*1c20*/  LOP3.LUT R12, R12, UR9, RZ, 0x3c, !PT ;  /* 0x000000090c0c7c12 */ /* 0x000fe2000f8e3cff */
[----:B------:R-:W-:Y:S02]  /*1c30*/  UIADD3 UR16, UPT, UPT, UR16, 0xa300, URZ ;  /* 0x0000a30010107890 */ /* 0x000fe4000fffe0ff */
[----:B------:R-:W-:Y:S01]  /*1c40*/  UIADD3.X UR25, UPT, UPT, URZ, UR27, URZ, UP1, !UPT ;  /* 0x0000001bff197290 */ /* 0x000fe20008ffe4ff */
[----:B-1----:R-:W-:Y:S01]  /*1c50*/  SHF.L.U32 R0, R12, 0x1f, RZ ;  /* 0x0000001f0c007819 */ /* 0x002fe200000006ff */
[----:B------:R-:W-:Y:S02]  /*1c60*/  UIADD3 UR22, UP0, UPT, UR26, 0x180, URZ ;  /* 0x000001801a167890 */ /* 0x000fe4000ff1e0ff */
[----:B------:R-:W-:Y:S01]  /*1c70*/  UIADD3 UR14, UPT, UPT, UR14, 0x1, URZ ;  /* 0x000000010e0e7890 */ /* 0x000fe2000fffe0ff */
[----:B------:R3:W4:Y:S01]  /*1c80*/  SYNCS.PHASECHK.TRANS64.TRYWAIT P0, [UR8+0x28], R0 ;  /* 0x00002800ff0075a7 */ /* 0x0007220008001108 */
[----:B------:R-:W-:Y:S01]  /*1c90*/  UIMAD UR8, UR6, 0x5000, UR4 ;  /* 0x00005000060878a4 */ /* 0x000fe2000f8e0204 */
[----:B------:R-:W-:Y:S01]  /*1ca0*/  UMOV UR28, 0x0 ;  /* 0x00000000001c7882 */ /* 0x000fe20000000000 */
[----:B------:R-:W-:Y:S01]  /*1cb0*/  UMOV UR29, 0x10000000 ;  /* 0x10000000001d7882 */ /* 0x000fe20000000000 */
[----:B------:R-:W-:Y:S01]  /*1cc0*/  UMOV UR19, UR35 ;  /* 0x0000002300137c82 */ /* 0x000fe20008000000 */
[----:B------:R-:W-:Y:S01]  /*1cd0*/  UMOV UR20, UR36 ;  /* 0x0000002400147c82 */ /* 0x000fe20008000000 */
[----:B------:R-:W-:Y:S01]  /*1ce0*/  UIADD3 UR8, UPT, UPT, UR8, 0x1e300, URZ ;  /* 0x0001e30008087890 */ /* 0x000fe2000fffe0ff */
[----:B------:R3:W-:Y:S01]  /*1cf0*/  UTMALDG.3D [UR16], [UR24], desc[UR28] ;  /* 0x00001c10180075b4 */ /* 0x0007e20008011000 */
[----:B------:R-:W-:Y:S01]  /*1d00*/  UIADD3.X UR23, UPT, UPT, URZ, UR27, URZ, UP0, !UPT ;  /* 0x0000001bff177290 */ /* 0x000fe200087fe4ff */
[----:B------:R-:W-:Y:S01]  /*1d10*/  UMOV UR12, UR36 ;  /* 0x00000024000c7c82 */ /* 0x000fe20008000000 */
[----:B------:R-:W-:Y:S01]  /*1d20*/  UMOV UR9, UR17 ;  /* 0x0000001100097c82 */ /* 0x000fe20008000000 */
[----:B------:R-:W-:Y:S01]  /*1d30*/  UMOV UR10, UR18 ;  /* 0x00000012000a7c82 */ /* 0x000fe20008000000 */
[----:B------:R-:W-:Y:S01]  /*1d40*/  UISETP.NE.AND UP0, UPT, UR14, UR13, UPT ;  /* 0x0000000d0e00728c */ /* 0x000fe2000bf05270 */
[----:B------:R-:W-:Y:S04]  /*1d50*/  UMOV UR6, UR7 ;  /* 0x0000000700067c82 */ /* 0x000fe80008000000 */
[----:B------:R3:W-:Y:S04]  /*1d60*/  UTMALDG.3D [UR8], [UR22], desc[UR28] ;  /* 0x00001c08160075b4 */ /* 0x0007e80008011000 */
[----:B------:R-:W-:Y:S05]  /*1d70*/  BRA.U UP0, `(.L_x_31) ;  /* 0xfffffffd005c7547 */ /* 0x000fea000b83ffff */
.L_x_26:
[C---:B------:R-:W-:Y:S01]  /*1d80*/  LEA R3, R11.reuse, UR4, 0x3 ;  /* 0x000000040b037c11 */ /* 0x040fe2000f8e18ff */
[----:B------:R-:W-:Y:S01]  /*1d90*/  NOP ;  /* 0x0000000000007918 */ /* 0x000fe20000000000 */
[----:B-1-3--:R-:W-:Y:S02]  /*1da0*/  SHF.L.U32 R0, R10, 0x1f, RZ ;  /* 0x0000001f0a007819 */ /* 0x00afe400000006ff */
[----:B------:R-:W-:Y:S02]  /*1db0*/  LEA R5, R11, UR4, 0x4 ;  /* 0x000000040b057c11 */ /* 0x000fe4000f8e20ff */
[----:B--2-4-:R-:W1:Y:S02]  /*1dc0*/  SYNCS.PHASECHK.TRANS64.TRYWAIT P0, [R3+URZ+0x70], R0 ;  /* 0x00007000030075a7 */ /* 0x014e6400080011ff */
[----:B-1----:R-:W-:Y:S05]  /*1dd0*/  @!P0 BRA `(.L_x_32) ;  /* 0x0000007800888947 */ /* 0x002fea0003800000 */
.L_x_101:
[----:B------:R-:W2:Y:S01]  /*1de0*/  LDS.128 R4, [R5+0xf0] ;  /* 0x0000f00005047984 */ /* 0x000ea20000000c00 */
[----:B------:R-:W-:Y:S01]  /*1df0*/  UISETP.GE.AND UP0, UPT, UR15, 0x1, UPT ;  /* 0x000000010f00788c */ /* 0x000fe2000bf06270 */
[----:B------:R-:W-:Y:S01]  /*1e00*/  @!PT LDS RZ, [RZ] ;  /* 0x00000000fffff984 */ /* 0x000fe20000000800 */
[----:B------:R-:W-:Y:S01]  /*1e10*/  @!PT LDS RZ, [RZ] ;  /* 0x00000000fffff984 */ /* 0x000fe20000000800 */
[----:B------:R-:W-:Y:S01]  /*1e20*/  @!PT LDS RZ, [RZ] ;  /* 0x00000000fffff984 */ /* 0x000fe20000000800 */
[----:B------:R-:W-:Y:S01]  /*1e30*/  @!PT LDS RZ, [RZ] ;  /* 0x00000000fffff984 */ /* 0x000fe20000000800 */
[----:B------:R3:W-:Y:S06]  /*1e40*/  MEMBAR.ALL.CTA ;  /* 0x0000000000007992 */ /* 0x0007ec0000008000 */
[----:B---3--:R-:W3:Y:S01]  /*1e50*/  FENCE.VIEW.ASYNC.S ;  /* 0x00000000000073c6 */ /* 0x008ee20000000000 */
[----:B--2---:R-:W-:-:S13]  /*1e60*/  LOP3.LUT P0, RZ, R6, 0x1, RZ, 0xc0, !PT ;  /* 0x0000000106ff7812 */ /* 0x004fda000780c0ff */
[----:B---3--:R-:W-:Y:S01]  /*1e70*/  VOTEU.ANY UP1, P0 ;  /* 0x0000000000ff7886 */ /* 0x008fe20000020100 */
[----:B------:R-:W-:-:S13]  /*1e80*/  PLOP3.LUT P0, PT, PT, PT, UP1, 0x80, 0x8 ;  /* 0x000000000008781c */ /* 0x000fda0003f0f018 */
[----:B-1----:R-:W-:Y:S02]  /*1e90*/  @P0 LOP3.LUT R0, R5, 0xffff, RZ, 0xc0, !PT ;  /* 0x0000ffff05000812 */ /* 0x002fe400078ec0ff */
[----:B------:R-:W-:Y:S02]  /*1ea0*/  @P0 MOV R2, R4 ;  /* 0x0000000400020202 */ /* 0x000fe40000000f00 */
[----:B------:R-:W-:Y:S01]  /*1eb0*/  @P0 R2UR UR8, R0 ;  /* 0x00000000000802ca */ /* 0x000fe200000e0000 */
[----:B------:R-:W-:Y:S01]  /*1ec0*/  VIADD R0, R3, 0x80 ;  /* 0x0000008003007836 */ /* 0x000fe20000000000 */
[----:B------:R-:W-:Y:S02]  /*1ed0*/  @P0 SHF.R.U32.HI R4, RZ, 0x10, R5 ;  /* 0x00000010ff040819 */ /* 0x000fe40000011605 */
[----:B------:R-:W-:Y:S02]  /*1ee0*/  @P0 R2UR UR9, R2 ;  /* 0x00000000020902ca */ /* 0x000fe400000e0000 */
[----:B------:R-:W-:-:S02]  /*1ef0*/  PRMT R0, RZ, 0x654, R0 ;  /* 0x00000654ff007816 */ /* 0x000fc40000000000 */
[----:B------:R-:W-:Y:S02]  /*1f00*/  @P0 R2UR UR6, R4 ;  /* 0x00000000040602ca */ /* 0x000fe400000e0000 */
[----:B------:R1:W-:Y:S03]  /*1f10*/  SYNCS.ARRIVE.TRANS64.RED.A1T0 RZ, [R0+URZ], RZ ;  /* 0x000000ff00ff79a7 */ /* 0x0003e600081004ff */
[----:B------:R-:W-:-:S04]  /*1f20*/  @UP1 UMOV UR37, UR8 ;  /* 0x0000000800251c82 */ /* 0x000fc80008000000 */
[----:B------:R-:W-:-:S04]  /*1f30*/  @UP1 UMOV UR38, UR9 ;  /* 0x0000000900261c82 */ /* 0x000fc80008000000 */
[----:B------:R-:W-:Y:S01]  /*1f40*/  @UP1 UMOV UR36, UR6 ;  /* 0x0000000600241c82 */ /* 0x000fe20008000000 */
[----:B------:R-:W-:Y:S05]  /*1f50*/  BRA.U !UP0, `(.L_x_33) ;  /* 0x0000000108d47547 */ /* 0x000fea000b800000 */
[----:B------:R-:W2:Y:S01]  /*1f60*/  LDCU.128 UR28, c[0x0][0xb10] ;  /* 0x00016200ff1c77ac */ /* 0x000ea20008000c00 */
[----:B------:R-:W3:Y:S01]  /*1f70*/  LDCU UR14, c[0x0][0xb20] ;  /* 0x00016400ff0e77ac */ /* 0x000ee20008000800 */
[----:B------:R-:W4:Y:S01]  /*1f80*/  LDCU UR20, c[0x0][0xb0c] ;  /* 0x00016180ff1477ac */ /* 0x000f220008000800 */
[----:B------:R-:W1:Y:S01]  /*1f90*/  LDCU.64 UR10, c[0x0][0xb28] ;  /* 0x00016500ff0a77ac */ /* 0x000e620008000a00 */
[----:B------:R-:W-:Y:S02]  /*1fa0*/  UISETP.NE.AND UP3, UPT, UR15, 0x1, UPT ;  /* 0x000000010f00788c */ /* 0x000fe4000bf65270 */
[----:B--2---:R-:W-:Y:S02]  /*1fb0*/  UIMAD.WIDE.U32 UR8, UR39, UR31, URZ ;  /* 0x0000001f270872a5 */ /* 0x004fe4000f8e00ff */
[----:B------:R-:W-:Y:S02]  /*1fc0*/  UIMAD.WIDE.U32 UR12, UR40, UR28, URZ ;  /* 0x0000001c280c72a5 */ /* 0x000fe4000f8e00ff */
[----:B------:R-:W-:-:S02]  /*1fd0*/  UISETP.NE.AND UP0, UPT, UR30, 0x1, UPT ;  /* 0x000000011e00788c */ /* 0x000fc4000bf05270 */
[----:B------:R-:W-:Y:S01]  /*1fe0*/  UIMAD.WIDE.U32 UR18, UR37, UR31, URZ ;  /* 0x0000001f251272a5 */ /* 0x000fe2000f8e00ff */
[----:B------:R-:W-:Y:S02]  /*1ff0*/  UMOV UR8, UR9 ;  /* 0x0000000900087c82 */ /* 0x000fe40008000000 */
[----:B------:R-:W-:Y:S01]  /*2000*/  UMOV UR6, UR13 ;  /* 0x0000000d00067c82 */ /* 0x000fe20008000000 */
[----:B---3--:R-:W-:Y:S02]  /*2010*/  USHF.R.U32.HI UR8, URZ, UR14, UR8 ;  /* 0x0000000eff087299 */ /* 0x008fe40008011608 */
[----:B----4-:R-:W-:Y:S02]  /*2020*/  UISETP.NE.AND UP2, UPT, UR20, 0x1, UPT ;  /* 0x000000011400788c */ /* 0x010fe4000bf45270 */
[----:B------:R-:W-:Y:S02]  /*2030*/  USHF.R.U32.HI UR6, URZ, UR29, UR6 ;  /* 0x0000001dff067299 */ /* 0x000fe40008011606 */
[----:B------:R-:W-:-:S02]  /*2040*/  USEL UR8, UR39, UR8, !UP0 ;  /* 0x0000000827087287 */ /* 0x000fc4000c000000 */
[----:B------:R-:W-:Y:S02]  /*2050*/  USEL UR9, UR40, UR6, !UP2 ;  /* 0x0000000628097287 */ /* 0x000fe4000d000000 */
[----:B-1----:R-:W-:Y:S01]  /*2060*/  UIMAD.WIDE.U32 UR12, UR8, UR10, URZ ;  /* 0x0000000a080c72a5 */ /* 0x002fe2000f8e00ff */
[----:B------:R-:W-:Y:S01]  /*2070*/  UMOV UR6, UR19 ;  /* 0x0000001300067c82 */ /* 0x000fe20008000000 */
[----:B------:R-:W-:Y:S02]  /*2080*/  UIMAD.WIDE.U32 UR16, UR38, UR28, URZ ;  /* 0x0000001c261072a5 */ /* 0x000fe4000f8e00ff */
[----:B------:R-:W-:-:S03]  /*2090*/  UIMAD.WIDE.U32 UR18, UR9, UR10, URZ ;  /* 0x0000000a091272a5 */ /* 0x000fc6000f8e00ff */
[----:B------:R-:W-:Y:S01]  /*20a0*/  UMOV UR12, UR13 ;  /* 0x0000000d000c7c82 */ /* 0x000fe20008000000 */
[----:B------:R-:W-:Y:S02]  /*20b0*/  USHF.R.U32.HI UR6, URZ, UR14, UR6 ;  /* 0x0000000eff067299 */ /* 0x000fe40008011606 */
[----:B------:R-:W-:Y:S01]  /*20c0*/  @UP3 USHF.R.U32.HI UR8, URZ, UR11, UR12 ;  /* 0x0000000bff083299 */ /* 0x000fe2000801160c */
[----:B------:R-:W-:Y:S01]  /*20d0*/  UMOV UR16, UR17 ;  /* 0x0000001100107c82 */ /* 0x000fe20008000000 */
[----:B------:R-:W-:Y:S01]  /*20e0*/  UMOV UR18, UR19 ;  /* 0x0000001300127c82 */ /* 0x000fe20008000000 */
[----:B------:R-:W-:Y:S02]  /*20f0*/  USHF.R.U32.HI UR29, URZ, UR29, UR16 ;  /* 0x0000001dff1d7299 */ /* 0x000fe40008011610 */
[----:B------:R-:W-:Y:S02]  /*2100*/  USEL UR6, UR37, UR6, !UP0 ;  /* 0x0000000625067287 */ /* 0x000fe4000c000000 */
[----:B------:R-:W-:-:S02]  /*2110*/  @UP3 USHF.R.U32.HI UR9, URZ, UR11, UR18 ;  /* 0x0000000bff093299 */ /* 0x000fc40008011612 */
[----:B------:R-:W-:Y:S02]  /*2120*/  UIMAD UR12, UR15, UR8, URZ ;  /* 0x000000080f0c72a4 */ /* 0x000fe4000f8e02ff */
[----:B------:R-:W-:Y:S02]  /*2130*/  USEL UR8, UR38, UR29, !UP2 ;  /* 0x0000001d26087287 */ /* 0x000fe4000d000000 */
[----:B------:R-:W-:Y:S02]  /*2140*/  UIMAD UR14, UR15, UR9, URZ ;  /* 0x000000090f0e72a4 */ /* 0x000fe4000f8e02ff */
[----:B------:R-:W-:Y:S02]  /*2150*/  UISETP.GE.AND UP0, UPT, UR6, UR12, UPT ;  /* 0x0000000c0600728c */ /* 0x000fe4000bf06270 */
[----:B------:R-:W-:Y:S02]  /*2160*/  UIMAD.WIDE.U32 UR12, UR6, UR10, URZ ;  /* 0x0000000a060c72a5 */ /* 0x000fe4000f8e00ff */
[----:B------:R-:W-:-:S02]  /*2170*/  UISETP.GE.OR UP0, UPT, UR8, UR14, UP0 ;  /* 0x0000000e0800728c */ /* 0x000fc40008706670 */
        /* <DEDUP_REMOVED lines=19> */
.L_x_33:
[----:B------:R-:W2:Y:S02]  /*22b0*/  LDCU UR6, c[0x0][0xb30] ;  /* 0x00016600ff0677ac */ /* 0x000ea40008000800 */
[----:B--2---:R-:W-:-:S09]  /*22c0*/  UISETP.NE.AND UP0, UPT, UR6, 0x1, UPT ;  /* 0x000000010600788c */ /* 0x004fd2000bf05270 */
[----:B------:R-:W-:Y:S05]  /*22d0*/  BRA.U UP0, `(.L_x_34) ;  /* 0x0000000100447547 */ /* 0x000fea000b800000 */
[----:B------:R-:W2:Y:S01]  /*22e0*/  LDCU.128 UR16, c[0x0][0xb10] ;  /* 0x00016200ff1077ac */ /* 0x000ea20008000c00 */
[----:B------:R-:W3:Y:S01]  /*22f0*/  LDCU UR12, c[0x0][0xb0c] ;  /* 0x00016180ff0c77ac */ /* 0x000ee20008000800 */
[----:B------:R-:W4:Y:S01]  /*2300*/  LDCU UR13, c[0x0][0xb20] ;  /* 0x00016400ff0d77ac */ /* 0x000f220008000800 */
[----:B--2---:R-:W-:Y:S02]  /*2310*/  UIMAD.WIDE.U32 UR10, UR38, UR16, URZ ;  /* 0x00000010260a72a5 */ /* 0x004fe4000f8e00ff */
[----:B------:R-:W-:Y:S02]  /*2320*/  UIMAD.WIDE.U32 UR8, UR37, UR19, URZ ;  /* 0x00000013250872a5 */ /* 0x000fe4000f8e00ff */
[----:B---3--:R-:W-:Y:S02]  /*2330*/  UISETP.NE.AND UP2, UPT, UR12, 0x1, UPT ;  /* 0x000000010c00788c */ /* 0x008fe4000bf45270 */
[----:B------:R-:W-:Y:S01]  /*2340*/  UISETP.NE.AND UP0, UPT, UR18, 0x1, UPT ;  /* 0x000000011200788c */ /* 0x000fe2000bf05270 */
[----:B------:R-:W-:-:S02]  /*2350*/  UMOV UR10, UR11 ;  /* 0x0000000b000a7c82 */ /* 0x000fc40008000000 */
[----:B------:R-:W-:Y:S01]  /*2360*/  UMOV UR6, UR9 ;  /* 0x0000000900067c82 */ /* 0x000fe20008000000 */
[----:B------:R-:W-:Y:S02]  /*2370*/  USHF.R.U32.HI UR10, URZ, UR17, UR10 ;  /* 0x00000011ff0a7299 */ /* 0x000fe4000801160a */
[----:B----4-:R-:W-:Y:S02]  /*2380*/  USHF.R.U32.HI UR6, URZ, UR13, UR6 ;  /* 0x0000000dff067299 */ /* 0x010fe40008011606 */
[----:B------:R-:W-:Y:S02]  /*2390*/  USEL UR8, UR38, UR10, !UP2 ;  /* 0x0000000a26087287 */ /* 0x000fe4000d000000 */
[----:B------:R-:W-:-:S04]  /*23a0*/  USEL UR6, UR37, UR6, !UP0 ;  /* 0x0000000625067287 */ /* 0x000fc8000c000000 */
[----:B------:R-:W-:Y:S02]  /*23b0*/  UIADD3 UR9, UPT, UPT, UR8, -UR6, URZ ;  /* 0x8000000608097290 */ /* 0x000fe4000fffe0ff */
[----:B------:R-:W-:Y:S02]  /*23c0*/  UIADD3 UR6, UPT, UPT, -UR8, UR6, URZ ;  /* 0x0000000608067290 */ /* 0x000fe4000fffe1ff */
[----:B------:R-:W-:Y:S02]  /*23d0*/  UIMAD UR37, UR9, UR18, UR37 ;  /* 0x00000012092572a4 */ /* 0x000fe4000f8e0225 */
[----:B------:R-:W-:-:S12]  /*23e0*/  UIMAD UR38, UR6, UR12, UR38 ;  /* 0x0000000c062672a4 */ /* 0x000fd8000f8e0226 */
.L_x_34:
[----:B------:R-:W-:Y:S01]  /*23f0*/  VIADD R11, R11, 0x1 ;  /* 0x000000010b0b7836 */ /* 0x000fe20000000000 */
[----:B------:R-:W-:Y:S01]  /*2400*/  PLOP3.LUT P1, PT, PT, PT, PT, 0x80, 0x8 ;  /* 0x000000000008781c */ /* 0x000fe20003f2f070 */
[----:B------:R-:W-:Y:S02]  /*2410*/  UIADD3 UR46, UPT, UPT, UR38, UR59, URZ ;  /* 0x0000003b262e7290 */ /* 0x000fe4000fffe0ff */
[----:B------:R-:W-:Y:S01]  /*2420*/  UIADD3 UR47, UPT, UPT, UR37, UR58, URZ ;  /* 0x0000003a252f7290 */ /* 0x000fe2000fffe0ff */
[----:B------:R-:W-:-:S04]  /*2430*/  ISETP.NE.AND P0, PT, R11, 0x2, PT ;  /* 0x000000020b00780c */ /* 0x000fc80003f05270 */
[----:B------:R-:W-:Y:S02]  /*2440*/  SEL R3, RZ, 0x1, P0 ;  /* 0x00000001ff037807 */ /* 0x000fe40000000000 */
[----:B------:R-:W-:Y:S02]  /*2450*/  SEL R11, R11, RZ, P0 ;  /* 0x000000ff0b0b7207 */ /* 0x000fe40000000000 */
[----:B------:R-:W-:Y:S01]  /*2460*/  LOP3.LUT R10, R10, R3, RZ, 0x3c, !PT ;  /* 0x000000030a0a7212 */ /* 0x000fe200078e3cff */
[----:B------:R-:W-:Y:S06]  /*2470*/  BRA.U UP1, `(.L_x_35) ;  /* 0xfffffff1016c7547 */ /* 0x000fec000b83ffff */
[----:B------:R-:W-:Y:S01]  /*2480*/  UIADD3 UR8, UPT, UPT, UR4, 0x28, URZ ;  /* 0x0000002804087890 */ /* 0x000fe2000fffe0ff */
[----:B------:R-:W-:-:S03]  /*2490*/  SHF.L.U32 R3, R12, 0x1f, RZ ;  /* 0x0000001f0c037819 */ /* 0x000fc600000006ff */
[----:B------:R-:W-:-:S09]  /*24a0*/  ULEA UR4, UR7, UR8, 0x3 ;  /* 0x0000000807047291 */ /* 0x000fd2000f8e18ff */
[----:B------:R-:W2:Y:S02]  /*24b0*/  SYNCS.PHASECHK.TRANS64.TRYWAIT P0, [UR4], R3 ;  /* 0x00000003ff0075a7 */ /* 0x000ea40008001104 */
[----:B--2---:R-:W-:Y:S05]  /*24c0*/  @!P0 BRA `(.L_x_36) ;  /* 0x0000007000e08947 */ /* 0x004fea0003800000 */
.L_x_103:
[----:B------:R-:W-:-:S04]  /*24d0*/  UIADD3 UR4, UPT, UPT, UR7, 0x1, URZ ;  /* 0x0000000107047890 */ /* 0x000fc8000fffe0ff */
[----:B------:R-:W-:-:S04]  /*24e0*/  UISETP.NE.AND UP0, UPT, UR4, 0x5, UPT ;  /* 0x000000050400788c */ /* 0x000fc8000bf05270 */
[----:B------:R-:W-:Y:S02]  /*24f0*/  USEL UR6, URZ, 0x1, UP0 ;  /* 0x00000001ff067887 */ /* 0x000fe40008000000 */
[----:B------:R-:W-:-:S04]  /*2500*/  USEL UR4, UR4, URZ, UP0 ;  /* 0x000000ff04047287 */ /* 0x000fc80008000000 */
[----:B------:R-:W-:Y:S01]  /*2510*/  ULEA UR5, UR4, UR8, 0x3 ;  /* 0x0000000804057291 */ /* 0x000fe2000f8e18ff */
[----:B------:R-:W-:-:S04]  /*2520*/  LOP3.LUT R2, R12, UR6, RZ, 0x3c, !PT ;  /* 0x000000060c027c12 */ /* 0x000fc8000f8e3cff */
[----:B-1----:R-:W-:-:S04]  /*2530*/  SHF.L.U32 R3, R2, 0x1f, RZ ;  /* 0x0000001f02037819 */ /* 0x002fc800000006ff */
[----:B------:R-:W1:Y:S02]  /*2540*/  SYNCS.PHASECHK.TRANS64.TRYWAIT P0, [UR5], R3 ;  /* 0x00000003ff0075a7 */ /* 0x000e640008001105 */
[----:B-1----:R-:W-:Y:S05]  /*2550*/  @!P0 BRA `(.L_x_37) ;  /* 0x0000007000d48947 */ /* 0x002fea0003800000 */
.L_x_105:
        /* <DEDUP_REMOVED lines=9> */
.L_x_107:
        /* <DEDUP_REMOVED lines=9> */
.L_x_109:
[----:B------:R-:W-:-:S04]  /*2680*/  UIADD3 UR4, UPT, UPT, UR4, 0x1, URZ ;  /* 0x0000000104047890 */ /* 0x000fc8000fffe0ff */
[----:B------:R-:W-:-:S04]  /*2690*/  UISETP.NE.AND UP0, UPT, UR4, 0x5, UPT ;  /* 0x000000050400788c */ /* 0x000fc8000bf05270 */
[----:B------:R-:W-:Y:S02]  /*26a0*/  USEL UR5, URZ, 0x1, UP0 ;  /* 0x00000001ff057887 */ /* 0x000fe40008000000 */
[----:B------:R-:W-:-:S04]  /*26b0*/  USEL UR4, UR4, URZ, UP0 ;  /* 0x000000ff04047287 */ /* 0x000fc80008000000 */
[----:B------:R-:W-:Y:S01]  /*26c0*/  ULEA UR4, UR4, UR8, 0x3 ;  /* 0x0000000804047291 */ /* 0x000fe2000f8e18ff */
[----:B-1----:R-:W-:-:S04]  /*26d0*/  LOP3.LUT R3, R2, UR5, RZ, 0x3c, !PT ;  /* 0x0000000502037c12 */ /* 0x002fc8000f8e3cff */
[----:B------:R-:W-:Y:S01]  /*26e0*/  SHF.L.U32 R3, R3, 0x1f, RZ ;  /* 0x0000001f03037819 */ /* 0x000fe200000006ff */
[----:B------:R-:W-:-:S07]  /*26f0*/  IMAD.U32 R0, RZ, RZ, UR4 ;  /* 0x00000004ff007e24 */ /* 0x000fce000f8e00ff */
.L_x_40:
[----:B-1----:R1:W2:Y:S02]  /*2700*/  SYNCS.PHASECHK.TRANS64.TRYWAIT P0, [R0+URZ], R3 ;  /* 0x00000003000075a7 */ /* 0x0022a400080011ff */
[----:B--2---:R-:W-:Y:S05]  /*2710*/  @!P0 NANOSLEEP.SYNCS 0x989680 ;  /* 0x009896800000895d */ /* 0x004fea0003900000 */
[----:B------:R-:W2:Y:S02]  /*2720*/  @!P0 SYNCS.PHASECHK.TRANS64 P0, [R0+URZ], R3 ;  /* 0x00000003000085a7 */ /* 0x000ea400080010ff */
[----:B--2---:R-:W-:Y:S05]  /*2730*/  @P0 EXIT ;  /* 0x000000000000094d */ /* 0x004fea0003800000 */
[----:B------:R-:W-:Y:S05]  /*2740*/  BRA `(.L_x_40) ;  /* 0xfffffffc00ec7947 */ /* 0x000fea000383ffff */
.L_x_17:
[----:B------:R-:W-:-:S04]  /*2750*/  UISETP.NE.AND UP0, UPT, UR5, URZ, UPT ;  /* 0x000000ff0500728c */ /* 0x000fc8000bf05270 */
[----:B------:R-:W-:-:S09]  /*2760*/  UISETP.NE.OR UP0, UPT, UR18, 0x1, UP0 ;  /* 0x000000011200788c */ /* 0x000fd20008705670 */
[----:B------:R-:W-:Y:S05]  /*2770*/  BRA.U UP0, `(.L_x_41) ;  /* 0x0000000500487547 */ /* 0x000fea000b800000 */
[----:B------:R-:W-:Y:S01]  /*2780*/  UMOV UR6, 0x400 ;  /* 0x0000040000067882 */ /* 0x000fe20000000000 */
[----:B------:R-:W-:Y:S01]  /*2790*/  ISETP.NE.AND P2, PT, R0, RZ, PT ;  /* 0x000000ff0000720c */ /* 0x000fe20003f45270 */
[----:B------:R-:W-:Y:S01]  /*27a0*/  IMAD.MOV.U32 R12, RZ, RZ, 0x1 ;  /* 0x00000001ff0c7424 */ /* 0x000fe200078e00ff */
[----:B------:R-:W-:Y:S02]  /*27b0*/  CS2R R10, SRZ ;  /* 0x00000000000a7805 */ /* 0x000fe4000001ff00 */
[----:B------:R-:W-:Y:S01]  /*27c0*/  CS2R R8, SRZ ;  /* 0x0000000000087805 */ /* 0x000fe2000001ff00 */
[----:B------:R-:W-:-:S03]  /*27d0*/  ULEA UR6, UR5, UR6, 0x18 ;  /* 0x0000000605067291 */ /* 0x000fc6000f8ec0ff */
[----:B------:R-:W-:-:S09]  /*27e0*/  UMOV UR5, URZ ;  /* 0x000000ff00057c82 */ /* 0x000fd20008000000 */
.L_x_45:
[----:B------:R-:W-:Y:S02]  /*27f0*/  LEA R2, R8, UR6, 0x3 ;  /* 0x0000000608027c11 */ /* 0x000fe4000f8e18ff */
[----:B------:R-:W-:-:S03]  /*2800*/  SHF.L.U32 R5, R9, 0x1f, RZ ;  /* 0x0000001f09057819 */ /* 0x000fc600000006ff */
[----:B------:R-:W-:Y:S01]  /*2810*/  VIADD R4, R2, 0xd0 ;  /* 0x000000d002047836 */ /* 0x000fe20000000000 */
[----:B------:R-:W2:Y:S02]  /*2820*/  SYNCS.PHASECHK.TRANS64.TRYWAIT P0, [R2+URZ+0xc0], R5 ;  /* 0x0000c005020075a7 */ /* 0x000ea400080011ff */
[----:B--2---:R-:W-:Y:S05]  /*2830*/  @!P0 BRA `(.L_x_42) ;  /* 0x0000007000648947 */ /* 0x004fea0003800000 */
.L_x_110:
[----:B------:R-:W-:Y:S01]  /*2840*/  ULEA UR4, UR5, UR6, 0x3 ;  /* 0x0000000605047291 */ /* 0x000fe2000f8e18ff */
[----:B------:R-:W-:Y:S02]  /*2850*/  PRMT R4, RZ, 0x654, R4 ;  /* 0x00000654ff047816 */ /* 0x000fe40000000004 */
[----:B--2---:R-:W-:Y:S01]  /*2860*/  SHF.L.U32 R5, R12, 0x1f, RZ ;  /* 0x0000001f0c057819 */ /* 0x004fe200000006ff */
[----:B------:R-:W-:Y:S01]  /*2870*/  UIADD3 UR7, UPT, UPT, UR4, 0x70, URZ ;  /* 0x0000007004077890 */ /* 0x000fe2000fffe0ff */
[----:B------:R2:W-:Y:S05]  /*2880*/  SYNCS.ARRIVE.TRANS64.RED.A1T0 RZ, [R4+URZ], RZ ;  /* 0x000000ff04ff79a7 */ /* 0x0005ea00081004ff */
[----:B------:R-:W-:Y:S01]  /*2890*/  IMAD.U32 R7, RZ, RZ, UR7 ;  /* 0x00000007ff077e24 */ /* 0x000fe2000f8e00ff */
[----:B------:R-:W3:Y:S04]  /*28a0*/  SYNCS.PHASECHK.TRANS64.TRYWAIT P0, [UR4+0x80], R5 ;  /* 0x00008005ff0075a7 */ /* 0x000ee80008001104 */
[----:B------:R-:W-:Y:S01]  /*28b0*/  PRMT R6, R0, 0x654, R7 ;  /* 0x0000065400067816 */ /* 0x000fe20000000007 */
[----:B--2---:R-:W-:Y:S01]  /*28c0*/  @!P2 IMAD.MOV.U32 R4, RZ, RZ, 0x10 ;  /* 0x00000010ff04a424 */ /* 0x004fe200078e00ff */
[----:B---3--:R-:W-:Y:S06]  /*28d0*/  @!P0 BRA `(.L_x_43) ;  /* 0x0000007000508947 */ /* 0x008fec0003800000 */
.L_x_112:
[----:B------:R-:W-:Y:S01]  /*28e0*/  ULEA UR8, UR5, UR6, 0x4 ;  /* 0x0000000605087291 */ /* 0x000fe2000f8e20ff */
[----:B------:R-:W-:Y:S01]  /*28f0*/  SEL R3, R6, R3, !P2 ;  /* 0x0000000306037207 */ /* 0x000fe20005000000 */
[----:B------:R-:W-:Y:S01]  /*2900*/  UIADD3 UR9, UPT, UPT, UR4, 0x70, URZ ;  /* 0x0000007004097890 */ /* 0x000fe2000fffe0ff */
[----:B--2---:R-:W-:Y:S01]  /*2910*/  LEA R2, R11, UR6, 0x3 ;  /* 0x000000060b027c11 */ /* 0x004fe2000f8e18ff */
[----:B------:R-:W-:Y:S01]  /*2920*/  UIADD3 UR8, UPT, UPT, UR8, 0xf0, URZ ;  /* 0x000000f008087890 */ /* 0x000fe2000fffe0ff */
[----:B------:R-:W-:Y:S01]  /*2930*/  SHF.L.U32 R5, R10, 0x1f, RZ ;  /* 0x0000001f0a057819 */ /* 0x000fe200000006ff */
[----:B------:R2:W-:Y:S01]  /*2940*/  @!P2 SYNCS.ARRIVE.TRANS64.RED RZ, [R3+URZ], R4 ;  /* 0x0000000403ffa9a7 */ /* 0x0005e200080004ff */
[----:B------:R-:W-:Y:S01]  /*2950*/  UIADD3 UR4, UPT, UPT, UR5, 0x1, URZ ;  /* 0x0000000105047890 */ /* 0x000fe2000fffe0ff */
[----:B------:R-:W-:-:S03]  /*2960*/  VIADD R8, R8, 0x1 ;  /* 0x0000000108087836 */ /* 0x000fc60000000000 */
[----:B------:R-:W-:Y:S02]  /*2970*/  UISETP.NE.AND UP0, UPT, UR4, 0x2, UPT ;  /* 0x000000020400788c */ /* 0x000fe4000bf05270 */
[----:B------:R-:W-:Y:S06]  /*2980*/  UGETNEXTWORKID.BROADCAST [UR8], [UR9] ;  /* 0x00000000080073ca */ /* 0x000fec0008000100 */
[----:B------:R-:W-:Y:S01]  /*2990*/  USEL UR7, URZ, 0x1, UP0 ;  /* 0x00000001ff077887 */ /* 0x000fe20008000000 */
[----:B------:R-:W-:Y:S01]  /*29a0*/  ISETP.NE.AND P0, PT, R8, 0x2, PT ;  /* 0x000000020800780c */ /* 0x000fe20003f05270 */
[----:B------:R-:W-:Y:S01]  /*29b0*/  USEL UR5, UR4, URZ, UP0 ;  /* 0x000000ff04057287 */ /* 0x000fe20008000000 */
[----:B------:R-:W3:Y:S03]  /*29c0*/  SYNCS.PHASECHK.TRANS64.TRYWAIT P1, [R2+URZ+0x70], R5 ;  /* 0x00007005020075a7 */ /* 0x000ee600080211ff */
[----:B------:R-:W-:Y:S01]  /*29d0*/  LOP3.LUT R12, R12, UR7, RZ, 0x3c, !PT ;  /* 0x000000070c0c7c12 */ /* 0x000fe2000f8e3cff */
[----:B--23--:R-:W-:Y:S07]  /*29e0*/  @!P1 BRA `(.L_x_44) ;  /* 0x0000007000249947 */ /* 0x00cfee0003800000 */
.L_x_113:
[C---:B------:R-:W-:Y:S01]  /*29f0*/  LEA R4, R11.reuse, UR6, 0x4 ;  /* 0x000000060b047c11 */ /* 0x040fe2000f8e20ff */
[----:B--2---:R-:W-:Y:S01]  /*2a00*/  VIADD R2, R2, 0x80 ;  /* 0x0000008002027836 */ /* 0x004fe20000000000 */
[----:B------:R-:W-:Y:S01]  /*2a10*/  SEL R8, R8, RZ, P0 ;  /* 0x000000ff08087207 */ /* 0x000fe20000000000 */
[----:B------:R-:W-:-:S03]  /*2a20*/  VIADD R11, R11, 0x1 ;  /* 0x000000010b0b7836 */ /* 0x000fc60000000000 */
[----:B------:R-:W2:Y:S01]  /*2a30*/  LDS.128 R4, [R4+0xf0] ;  /* 0x0000f00004047984 */ /* 0x000ea20000000c00 */
[----:B------:R-:W-:Y:S02]  /*2a40*/  PRMT R2, RZ, 0x654, R2 ;  /* 0x00000654ff027816 */ /* 0x000fe40000000002 */
[C---:B------:R-:W-:Y:S01]  /*2a50*/  ISETP.NE.AND P1, PT, R11.reuse, 0x2, PT ;  /* 0x000000020b00780c */ /* 0x040fe20003f25270 */
[----:B------:R-:W-:Y:S01]  /*2a60*/  @!PT LDS RZ, [RZ] ;  /* 0x00000000fffff984 */ /* 0x000fe20000000800 */
[----:B------:R-:W-:Y:S01]  /*2a70*/  @!PT LDS RZ, [RZ] ;  /* 0x00000000fffff984 */ /* 0x000fe20000000800 */
[----:B------:R-:W-:Y:S01]  /*2a80*/  @!PT LDS RZ, [RZ] ;  /* 0x00000000fffff984 */ /* 0x000fe20000000800 */
[----:B------:R-:W-:Y:S01]  /*2a90*/  @!PT LDS RZ, [RZ] ;  /* 0x00000000fffff984 */ /* 0x000fe20000000800 */
[----:B------:R3:W-:Y:S06]  /*2aa0*/  MEMBAR.ALL.CTA ;  /* 0x0000000000007992 */ /* 0x0007ec0000008000 */
[----:B---3--:R-:W3:Y:S01]  /*2ab0*/  FENCE.VIEW.ASYNC.S ;  /* 0x00000000000073c6 */ /* 0x008ee20000000000 */
[----:B------:R-:W-:Y:S01]  /*2ac0*/  SEL R11, R11, RZ, P1 ;  /* 0x000000ff0b0b7207 */ /* 0x000fe20000800000 */
[----:B---3--:R3:W-:Y:S01]  /*2ad0*/  SYNCS.ARRIVE.TRANS64.RED.A1T0 RZ, [R2+URZ], RZ ;  /* 0x000000ff02ff79a7 */ /* 0x0087e200081004ff */
[----:B--2---:R-:W-:-:S02]  /*2ae0*/  LOP3.LUT P3, RZ, R6, 0x1, RZ, 0xc0, !PT ;  /* 0x0000000106ff7812 */ /* 0x004fc4000786c0ff */
[----:B------:R-:W-:-:S04]  /*2af0*/  SEL R5, RZ, 0x1, P1 ;  /* 0x00000001ff057807 */ /* 0x000fc80000800000 */
[----:B------:R-:W-:Y:S02]  /*2b00*/  LOP3.LUT R10, R10, R5, RZ, 0x3c, !PT ;  /* 0x000000050a0a7212 */ /* 0x000fe400078e3cff */
[----:B---3--:R-:W-:-:S04]  /*2b10*/  SEL R2, RZ, 0x1, P0 ;  /* 0x00000001ff027807 */ /* 0x008fc80000000000 */
[----:B------:R-:W-:Y:S01]  /*2b20*/  LOP3.LUT R9, R9, R2, RZ, 0x3c, !PT ;  /* 0x0000000209097212 */ /* 0x000fe200078e3cff */
[----:B------:R-:W-:Y:S06]  /*2b30*/  @P3 BRA `(.L_x_45) ;  /* 0xfffffffc002c3947 */ /* 0x000fec000383ffff */
[----:B------:R-:W-:Y:S01]  /*2b40*/  ULEA UR4, UR5, UR6, 0x3 ;  /* 0x0000000605047291 */ /* 0x000fe2000f8e18ff */
[----:B------:R-:W-:-:S08]  /*2b50*/  SHF.L.U32 R3, R12, 0x1f, RZ ;  /* 0x0000001f0c037819 */ /* 0x000fd000000006ff */
[----:B------:R-:W2:Y:S02]  /*2b60*/  SYNCS.PHASECHK.TRANS64 P0, [UR4+0x80], R3 ;  /* 0x00008003ff0075a7 */ /* 0x000ea40008001004 */
[----:B--2---:R-:W-:Y:S05]  /*2b70*/  @P0 BRA `(.L_x_46) ;  /* 0x0000000000080947 */ /* 0x004fea0003800000 */
[----:B------:R-:W2:Y:S02]  /*2b80*/  SYNCS.PHASECHK.TRANS64.TRYWAIT P0, [UR4+0x80], R3 ;  /* 0x00008003ff0075a7 */ /* 0x000ea40008001104 */
[----:B--2---:R-:W-:Y:S05]  /*2b90*/  @!P0 BRA `(.L_x_47) ;  /* 0x0000006c00cc8947 */ /* 0x004fea0003800000 */
.L_x_46:
[----:B------:R-:W-:-:S04]  /*2ba0*/  UIADD3 UR7, UPT, UPT, UR5, 0x1, URZ ;  /* 0x0000000105077890 */ /* 0x000fc8000fffe0ff */
[----:B------:R-:W-:-:S04]  /*2bb0*/  UISETP.NE.AND UP0, UPT, UR7, 0x2, UPT ;  /* 0x000000020700788c */ /* 0x000fc8000bf05270 */
[----:B------:R-:W-:Y:S02]  /*2bc0*/  USEL UR8, URZ, 0x1, UP0 ;  /* 0x00000001ff087887 */ /* 0x000fe40008000000 */
[----:B------:R-:W-:-:S04]  /*2bd0*/  USEL UR7, UR7, URZ, UP0 ;  /* 0x000000ff07077287 */ /* 0x000fc80008000000 */
[----:B------:R-:W-:Y:S01]  /*2be0*/  ULEA UR7, UR7, UR6, 0x3 ;  /* 0x0000000607077291 */ /* 0x000fe2000f8e18ff */
[----:B--2---:R-:W-:-:S04]  /*2bf0*/  LOP3.LUT R3, R12, UR8, RZ, 0x3c, !PT ;  /* 0x000000080c037c12 */ /* 0x004fc8000f8e3cff */
[----:B------:R-:W-:-:S04]  /*2c00*/  SHF.L.U32 R0, R3, 0x1f, RZ ;  /* 0x0000001f03007819 */ /* 0x000fc800000006ff */
[----:B------:R-:W2:Y:S02]  /*2c10*/  SYNCS.PHASECHK.TRANS64 P0, [UR7+0x80], R0 ;  /* 0x00008000ff0075a7 */ /* 0x000ea40008001007 */
[----:B-12---:R-:W-:Y:S05]  /*2c20*/  @P0 EXIT ;  /* 0x000000000000094d */ /* 0x006fea0003800000 */
[----:B------:R-:W-:Y:S02]  /*2c30*/  SHF.L.U32 R3, R3, 0x1f, RZ ;  /* 0x0000001f03037819 */ /* 0x000fe400000006ff */
[----:B------:R-:W-:-:S07]  /*2c40*/  MOV R0, UR7 ;  /* 0x0000000700007c02 */ /* 0x000fce0008000f00 */
.L_x_48:
[----:B-1----:R1:W2:Y:S02]  /*2c50*/  SYNCS.PHASECHK.TRANS64.TRYWAIT P0, [R0+URZ+0x80], R3 ;  /* 0x00008003000075a7 */ /* 0x0022a400080011ff */
[----:B--2---:R-:W-:Y:S05]  /*2c60*/  @!P0 NANOSLEEP.SYNCS 0x989680 ;  /* 0x009896800000895d */ /* 0x004fea0003900000 */
[----:B------:R-:W2:Y:S02]  /*2c70*/  @!P0 SYNCS.PHASECHK.TRANS64 P0, [R0+URZ+0x80], R3 ;  /* 0x00008003000085a7 */ /* 0x000ea400080010ff */
[----:B--2---:R-:W-:Y:S05]  /*2c80*/  @P0 EXIT ;  /* 0x000000000000094d */ /* 0x004fea0003800000 */
[----:B------:R-:W-:Y:S05]  /*2c90*/  BRA `(.L_x_48) ;  /* 0xfffffffc00ec7947 */ /* 0x000fea000383ffff */
.L_x_41:
[----:B------:R-:W-:-:S09]  /*2ca0*/  UISETP.NE.AND UP0, UPT, UR18, URZ, UPT ;  /* 0x000000ff1200728c */ /* 0x000fd2000bf05270 */
[----:B------:R-:W-:Y:S05]  /*2cb0*/  BRA.U UP0, `(.L_x_49) ;  /* 0x0000000d00907547 */ /* 0x000fea000b800000 */
[----:B------:R-:W-:Y:S01]  /*2cc0*/  UMOV UR4, 0x40 ;  /* 0x0000004000047882 */ /* 0x000fe20000000000 */
[----:B------:R-:W-:Y:S01]  /*2cd0*/  NOP ;  /* 0x0000000000007918 */ /* 0x000fe20000000000 */
[----:B------:R-:W-:-:S03]  /*2ce0*/  ULEA UR6, UR5, UR4, 0x18 ;  /* 0x0000000405067291 */ /* 0x000fc6000f8ec0ff */
[----:B------:R-:W-:Y:S02]  /*2cf0*/  UMOV UR4, 0x400 ;  /* 0x0000040000047882 */ /* 0x000fe40000000000 */
[----:B------:R-:W-:-:S04]  /*2d00*/  ULEA UR5, UR5, UR4, 0x18 ;  /* 0x0000000405057291 */ /* 0x000fc8000f8ec0ff */
[----:B------:R-:W2:Y:S02]  /*2d10*/  LDS.U8 R0, [UR6+0x1c] ;  /* 0x00001c06ff007984 */ /* 0x000ea40008000000 */
[----:B--2---:R-:W-:-:S13]  /*2d20*/  ISETP.NE.AND P0, PT, R0, RZ, PT ;  /* 0x000000ff0000720c */ /* 0x004fda0003f05270 */
[----:B------:R-:W-:Y:S05]  /*2d30*/  @P0 BRA `(.L_x_50) ;  /* 0x0000000000580947 */ /* 0x000fea0003800000 */
[----:B------:R-:W-:-:S13]  /*2d40*/  ELECT P0, URZ, PT ;  /* 0x0000000000ff782f */ /* 0x000fda0003800000 */
[----:B------:R-:W-:Y:S05]  /*2d50*/  @!P0 BRA `(.L_x_51) ;  /* 0x0000000000608947 */ /* 0x000fea0003800000 */
[----:B------:R-:W-:Y:S01]  /*2d60*/  UMOV UR4, 0x10 ;  /* 0x0000001000047882 */ /* 0x000fe20000000000 */
[----:B------:R-:W-:Y:S01]  /*2d70*/  HFMA2 R0, -RZ, RZ, 0, 5.9604644775390625e-08 ;  /* 0x00000001ff007431 */ /* 0x000fe200000001ff */
[----:B------:R-:W-:-:S03]  /*2d80*/  MOV R2, 0xffff ;  /* 0x0000ffff00027802 */ /* 0x000fc60000000f00 */
[----:B------:R-:W-:Y:S04]  /*2d90*/  DEPBAR.LE SB2, 0x36 ;  /* 0x0000ad800000791a */ /* 0x000fe80000000000 */
[----:B------:R-:W2:Y:S02]  /*2da0*/  UTCATOMSWS.FIND_AND_SET.ALIGN UP0, UR4, UR4 ;  /* 0x00000004000475e3 */ /* 0x000ea40008000800 */
[----:B--2---:R-:W-:Y:S01]  /*2db0*/  MOV R3, UR4 ;  /* 0x0000000400037c02 */ /* 0x004fe20008000f00 */
[----:B------:R-:W-:Y:S06]  /*2dc0*/  BRA.U UP0, `(.L_x_52) ;  /* 0x0000000100187547 */ /* 0x000fec000b800000 */
.L_x_53:
[----:B------:R-:W-:Y:S05]  /*2dd0*/  NANOSLEEP 0x64 ;  /* 0x000000640000795d */ /* 0x000fea0003800000 */
[----:B------:R-:W-:-:S05]  /*2de0*/  UMOV UR4, 0x10 ;  /* 0x0000001000047882 */ /* 0x000fca0000000000 */
[----:B------:R-:W-:Y:S04]  /*2df0*/  DEPBAR.LE SB2, 0x36 ;  /* 0x0000ad800000791a */ /* 0x000fe80000000000 */
[----:B------:R-:W2:Y:S02]  /*2e00*/  UTCATOMSWS.FIND_AND_SET.ALIGN UP0, UR4, UR4 ;  /* 0x00000004000475e3 */ /* 0x000ea40008000800 */
[----:B--2---:R-:W-:Y:S01]  /*2e10*/  MOV R3, UR4 ;  /* 0x0000000400037c02 */ /* 0x004fe20008000f00 */
[----:B------:R-:W-:Y:S05]  /*2e20*/  BRA.U !UP0, `(.L_x_53) ;  /* 0xfffffffd08e87547 */ /* 0x000fea000b83ffff */
.L_x_52:
[-C--:B------:R-:W-:Y:S02]  /*2e30*/  SHF.L.U32 R2, R2, R3.reuse, RZ ;  /* 0x0000000302027219 */ /* 0x080fe400000006ff */
[----:B------:R-:W-:Y:S01]  /*2e40*/  SHF.L.U32 R0, R0, R3, RZ ;  /* 0x0000000300007219 */ /* 0x000fe200000006ff */
[----:B------:R-:W-:Y:S02]  /*2e50*/  IMAD.SHL.U32 R3, R3, 0x20, RZ ;  /* 0x0000002003037824 */ /* 0x000fe400078e00ff */
[----:B------:R2:W-:Y:S04]  /*2e60*/  ATOMS.OR RZ, [UR6+0x14], R2 ;  /* 0x00001402ffff798c */ /* 0x0005e8000b000006 */
[----:B------:R2:W-:Y:S04]  /*2e70*/  ATOMS.OR RZ, [UR6+0x18], R0 ;  /* 0x00001800ffff798c */ /* 0x0005e8000b000006 */
[----:B------:R2:W-:Y:S01]  /*2e80*/  STS [UR5+0x110], R3 ;  /* 0x00011003ff007988 */ /* 0x0005e20008000805 */
[----:B------:R-:W-:Y:S05]  /*2e90*/  BRA `(.L_x_51) ;  /* 0x0000000000107947 */ /* 0x000fea0003800000 */
.L_x_50:
[----:B------:R-:W-:Y:S02]  /*2ea0*/  MOV R0, 0xffffffff ;  /* 0xffffffff00007802 */ /* 0x000fe40000000f00 */
[----:B------:R-:W-:-:S03]  /*2eb0*/  MOV R2, 0x2ee0 ;  /* 0x00002ee000027802 */ /* 0x000fc60000000f00 */
[----:B------:R2:W-:Y:S04]  /*2ec0*/  STS [UR5+0x110], R0 ;  /* 0x00011000ff007988 */ /* 0x0005e80008000805 */
[----:B-12--5:R-:W-:Y:S05]  /*2ed0*/  CALL.REL.NOINC `($__internal_1_$__cuda_sm10x_tcgen05_guardrail_trap_phase_invalid_during_alloc) ;  /* 0x0000007000347944 */ /* 0x026fea0003c00000 */
.L_x_51:
[----:B------:R-:W-:Y:S05]  /*2ee0*/  WARPSYNC.ALL ;  /* 0x0000000000007948 */ /* 0x000fea0003800000 */
[----:B------:R-:W3:Y:S01]  /*2ef0*/  S2UR UR4, SR_CgaCtaId ;  /* 0x00000000000479c3 */ /* 0x000ee20000008800 */
[----:B------:R-:W-:Y:S01]  /*2f00*/  UMOV UR27, 0x400 ;  /* 0x00000400001b7882 */ /* 0x000fe20000000000 */
[----:B------:R-:W-:-:S06]  /*2f10*/  NOP ;  /* 0x0000000000007918 */ /* 0x000fcc0000000000 */
[----:B------:R-:W-:Y:S06]  /*2f20*/  BAR.ARV 0x6, 0xa0 ;  /* 0x0182800000007b1d */ /* 0x000fec0000002000 */
[----:B------:R-:W4:Y:S01]  /*2f30*/  LDCU UR6, c[0x0][0x38c] ;  /* 0x00007180ff0677ac */ /* 0x000f220008000800 */
[----:B------:R-:W-:Y:S01]  /*2f40*/  IMAD.MOV.U32 R11, RZ, RZ, 0x1 ;  /* 0x00000001ff0b7424 */ /* 0x000fe200078e00ff */
[----:B------:R-:W-:Y:S01]  /*2f50*/  CS2R R8, SRZ ;  /* 0x0000000000087805 */ /* 0x000fe2000001ff00 */
[----:B------:R-:W-:Y:S01]  /*2f60*/  IMAD.MOV.U32 R10, RZ, RZ, RZ ;  /* 0x000000ffff0a7224 */ /* 0x000fe200078e00ff */
[----:B------:R-:W-:Y:S01]  /*2f70*/  UMOV UR30, URZ ;  /* 0x000000ff001e7c82 */ /* 0x000fe20008000000 */
[----:B------:R-:W-:Y:S01]  /*2f80*/  UMOV UR23, URZ ;  /* 0x000000ff00177c82 */ /* 0x000fe20008000000 */
[----:B------:R-:W-:Y:S01]  /*2f90*/  UMOV UR38, 0x0 ;  /* 0x0000000000267882 */ /* 0x000fe20000000000 */
[----:B------:R-:W-:Y:S01]  /*2fa0*/  UMOV UR39, 0x82804a0 ;  /* 0x082804a000277882 */ /* 0x000fe20000000000 */
[----:B------:R-:W-:Y:S01]  /*2fb0*/  UMOV UR36, 0x0 ;  /* 0x0000000000247882 */ /* 0x000fe20000000000 */
[----:B------:R-:W-:Y:S01]  /*2fc0*/  UMOV UR37, 0x82804a0 ;  /* 0x082804a000257882 */ /* 0x000fe20000000000 */
[----:B---3--:R-:W-:Y:S01]  /*2fd0*/  ULEA UR27, UR4, UR27, 0x18 ;  /* 0x0000001b041b7291 */ /* 0x008fe2000f8ec0ff */
[----:B------:R-:W3:Y:S03]  /*2fe0*/  LDCU UR4, c[0x0][0x38c] ;  /* 0x00007180ff0477ac */ /* 0x000ee60008000800 */
[----:B------:R-:W-:-:S02]  /*2ff0*/  UIADD3 UR5, UPT, UPT, UR27, 0xa300, URZ ;  /* 0x0000a3001b057890 */ /* 0x000fc4000fffe0ff */
[----:B----4-:R-:W-:-:S03]  /*3000*/  UISETP.GE.AND UP4, UPT, UR6, 0x1, UPT ;  /* 0x000000010600788c */ /* 0x010fc6000bf86270 */
[----:B--2---:R-:W2:Y:S01]  /*3010*/  LDS R0, [UR27+0x110] ;  /* 0x0001101bff007984 */ /* 0x004ea20008000800 */
[----:B------:R-:W-:Y:S01]  /*3020*/  USHF.R.U32.HI UR5, URZ, 0x4, UR5 ;  /* 0x00000004ff057899 */ /* 0x000fe20008011605 */
[----:B------:R-:W-:Y:S01]  /*3030*/  UMOV UR34, 0x0 ;  /* 0x0000000000227882 */ /* 0x000fe20000000000 */
[----:B------:R-:W-:Y:S02]  /*3040*/  UMOV UR35, 0x82804a0 ;  /* 0x082804a000237882 */ /* 0x000fe40000000000 */
[----:B------:R-:W-:Y:S01]  /*3050*/  ULOP3.LUT UR5, UR5, 0x3fff, URZ, 0xc0, !UPT ;  /* 0x00003fff05057892 */ /* 0x000fe2000f8ec0ff */
[----:B------:R-:W-:Y:S01]  /*3060*/  UMOV UR32, 0x0 ;  /* 0x0000000000207882 */ /* 0x000fe20000000000 */
[----:B------:R-:W-:Y:S02]  /*3070*/  UMOV UR33, 0x82804a0 ;  /* 0x082804a000217882 */ /* 0x000fe40000000000 */
[----:B------:R-:W-:Y:S02]  /*3080*/  ULOP3.LUT UR28, UR5, 0x10000, URZ, 0xfc, !UPT ;  /* 0x00010000051c7892 */ /* 0x000fe4000f8efcff */
[----:B---3--:R-:W-:-:S04]  /*3090*/  UIADD3 UR4, UPT, UPT, UR4, 0x7f, URZ ;  /* 0x0000007f04047890 */ /* 0x008fc8000fffe0ff */
[----:B------:R-:W-:-:S04]  /*30a0*/  USHF.R.S32.HI UR31, URZ, 0x1f, UR4 ;  /* 0x0000001fff1f7899 */ /* 0x000fc80008011404 */
[----:B------:R-:W-:Y:S02]  /*30b0*/  ULEA.HI UR31, UR31, UR4, URZ, 0x7 ;  /* 0x000000041f1f7291 */ /* 0x000fe4000f8f38ff */
[----:B------:R-:W-:Y:S02]  /*30c0*/  UIADD3 UR4, UPT, UPT, UR27, 0x1e300, URZ ;  /* 0x0001e3001b047890 */ /* 0x000fe4000fffe0ff */
[----:B------:R-:W-:Y:S02]  /*30d0*/  USHF.R.S32.HI UR31, URZ, 0x7, UR31 ;  /* 0x00000007ff1f7899 */ /* 0x000fe4000801141f */
[----:B------:R-:W-:Y:S02]  /*30e0*/  USHF.R.U32.HI UR4, URZ, 0x4, UR4 ;  /* 0x00000004ff047899 */ /* 0x000fe40008011604 */
[----:B------:R-:W-:Y:S02]  /*30f0*/  UISETP.LT.AND UP0, UPT, UR31, 0x1, UPT ;  /* 0x000000011f00788c */ /* 0x000fe4000bf01270 */
[----:B------:R-:W-:-:S02]  /*3100*/  ULOP3.LUT UR4, UR4, 0x3fff, URZ, 0xc0, !UPT ;  /* 0x00003fff04047892 */ /* 0x000fc4000f8ec0ff */
[----:B------:R-:W-:Y:S02]  /*3110*/  USEL UR40, UR31, 0x1, !UP0 ;  /* 0x000000011f287887 */ /* 0x000fe4000c000000 */
[----:B------:R-:W-:Y:S02]  /*3120*/  ULOP3.LUT UR4, UR4, 0x10000, URZ, 0xfc, !UPT ;  /* 0x0001000004047892 */ /* 0x000fe4000f8efcff */
[----:B------:R-:W-:Y:S01]  /*3130*/  UIADD3 UR40, UPT, UPT, -UR40, URZ, URZ ;  /* 0x000000ff28287290 */ /* 0x000fe2000fffe1ff */
[----:B--2---:R-:W-:-:S15]  /*3140*/  R2UR UR41, R0 ;  /* 0x00000000002972ca */ /* 0x004fde00000e0000 */
.L_x_60:
[----:B------:R-:W-:Y:S02]  /*3150*/  LEA R0, R10, UR27, 0x3 ;  /* 0x0000001b0a007c11 */ /* 0x000fe4000f8e18ff */
[----:B------:R-:W-:Y:S02]  /*3160*/  SHF.L.U32 R5, R9, 0x1f, RZ ;  /* 0x0000001f09057819 */ /* 0x000fe400000006ff */
[----:B------:R-:W-:Y:S01]  /*3170*/  PLOP3.LUT P0, PT, PT, PT, UP4, 0x80, 0x8 ;  /* 0x000000000008781c */ /* 0x000fe20003f0f048 */
[----:B------:R-:W-:Y:S01]  /*3180*/  VIADD R3, R0, 0x80 ;  /* 0x0000008000037836 */ /* 0x000fe20000000000 */
[----:B--2---:R-:W2:Y:S02]  /*3190*/  SYNCS.PHASECHK.TRANS64.TRYWAIT P1, [R0+URZ+0x70], R5 ;  /* 0x00007005000075a7 */ /* 0x004ea400080211ff */
[----:B--2---:R-:W-:Y:S09]  /*31a0*/  @!P1 BRA `(.L_x_54) ;  /* 0x0000006800609947 */ /* 0x004ff20003800000 */
.L_x_115:
[----:B------:R-:W-:Y:S01]  /*31b0*/  LEA R4, R10, UR27, 0x4 ;  /* 0x0000001b0a047c11 */ /* 0x000fe2000f8e20ff */
[----:B------:R-:W-:Y:S01]  /*31c0*/  @UP4 ULEA UR5, UR23, UR27, 0x3 ;  /* 0x0000001b17054291 */ /* 0x000fe2000f8e18ff */
[----:B------:R-:W-:Y:S01]  /*31d0*/  PLOP3.LUT P1, PT, PT, PT, PT, 0x80, 0x8 ;  /* 0x000000000008781c */ /* 0x000fe20003f2f070 */
[----:B------:R-:W-:Y:S01]  /*31e0*/  ULEA UR29, UR30, UR27, 0x3 ;  /* 0x0000001b1e1d7291 */ /* 0x000fe2000f8e18ff */
[----:B------:R-:W-:Y:S01]  /*31f0*/  PRMT R3, RZ, 0x654, R3 ;  /* 0x00000654ff037816 */ /* 0x000fe20000000003 */
[----:B------:R-:W-:Y:S01]  /*3200*/  UIMAD UR22, UR30, 0xa0, UR41 ;  /* 0x000000a01e1678a4 */ /* 0x000fe2000f8e0229 */
[----:B--2---:R-:W2:Y:S01]  /*3210*/  LDS.128 R4, [R4+0xf0] ;  /* 0x0000f00004047984 */ /* 0x004ea20000000c00 */
[----:B------:R-:W-:Y:S02]  /*3220*/  @P0 SHF.L.U32 R2, R8, 0x1f, RZ ;  /* 0x0000001f08020819 */ /* 0x000fe400000006ff */
[----:B------:R-:W-:Y:S01]  /*3230*/  SHF.L.U32 R0, R11, 0x1f, RZ ;  /* 0x0000001f0b007819 */ /* 0x000fe200000006ff */
[----:B------:R-:W-:Y:S01]  /*3240*/  @!PT LDS RZ, [RZ] ;  /* 0x00000000fffff984 */ /* 0x000fe20000000800 */
[----:B------:R-:W-:Y:S01]  /*3250*/  @!PT LDS RZ, [RZ] ;  /* 0x00000000fffff984 */ /* 0x000fe20000000800 */
[----:B------:R-:W-:Y:S01]  /*3260*/  @!PT LDS RZ, [RZ] ;  /* 0x00000000fffff984 */ /* 0x000fe20000000800 */
[----:B------:R-:W-:Y:S01]  /*3270*/  @!PT LDS RZ, [RZ] ;  /* 0x00000000fffff984 */ /* 0x000fe20000000800 */
[----:B------:R3:W-:Y:S06]  /*3280*/  MEMBAR.ALL.CTA ;  /* 0x0000000000007992 */ /* 0x0007ec0000008000 */
[----:B---3--:R-:W3:Y:S02]  /*3290*/  FENCE.VIEW.ASYNC.S ;  /* 0x00000000000073c6 */ /* 0x008ee40000000000 */
[----:B---3--:R3:W-:Y:S01]  /*32a0*/  SYNCS.ARRIVE.TRANS64.RED.A1T0 RZ, [R3+URZ], RZ ;  /* 0x000000ff03ff79a7 */ /* 0x0087e200081004ff */
[----:B------:R3:W4:Y:S01]  /*32b0*/  @P0 SYNCS.PHASECHK.TRANS64.TRYWAIT P1, [UR5], R2 ;  /* 0x00000002ff0005a7 */ /* 0x0007220008021105 */
[----:B------:R-:W1:Y:S02]  /*32c0*/  SYNCS.PHASECHK.TRANS64.TRYWAIT P0, [UR29+0xa8], R0 ;  /* 0x0000a800ff0075a7 */ /* 0x000e64000800111d */
[----:B-1234-:R-:W-:Y:S05]  /*32d0*/  @!P0 BRA `(.L_x_55) ;  /* 0x0000006800288947 */ /* 0x01efea0003800000 */
.L_x_117:
[----:B------:R-:W-:Y:S01]  /*32e0*/  IADD3 R10, PT, PT, R10, 0x1, RZ ;  /* 0x000000010a0a7810 */ /* 0x000fe20007ffe0ff */
[----:B------:R-:W-:Y:S06]  /*32f0*/  BRA.U !UP4, `(.L_x_56) ;  /* 0x000000010cc07547 */ /* 0x000fec000b800000 */
[----:B------:R-:W-:Y:S01]  /*3300*/  UPLOP3.LUT UP2, UPT, UPT, UPT, UPT, 0x40, 0x4 ;  /* 0x000000000004789c */ /* 0x000fe20003f4e870 */
[----:B------:R-:W-:Y:S01]  /*3310*/  UMOV UR25, UR40 ;  /* 0x0000002800197c82 */ /* 0x000fe20008000000 */
[----:B------:R-:W-:Y:S01]  /*3320*/  UMOV UR24, UR31 ;  /* 0x0000001f00187c82 */ /* 0x000fe20008000000 */
[----:B------:R-:W-:-:S08]  /*3330*/  UMOV UR5, UR23 ;  /* 0x0000001700057c82 */ /* 0x000fd00008000000 */
.L_x_59:
[----:B------:R-:W-:Y:S02]  /*3340*/  UIADD3 UR25, UPT, UPT, UR25, 0x1, URZ ;  /* 0x0000000119197890 */ /* 0x000fe4000fffe0ff */
[----:B--2---:R-:W-:Y:S02]  /*3350*/  ULEA UR7, UR5, UR27, 0x3 ;  /* 0x0000001b05077291 */ /* 0x004fe4000f8e18ff */
[----:B------:R-:W-:Y:S01]  /*3360*/  UISETP.NE.AND UP3, UPT, UR25, URZ, UPT ;  /* 0x000000ff1900728c */ /* 0x000fe2000bf65270 */
[----:B---3--:R-:W-:Y:S10]  /*3370*/  @P1 BRA `(.L_x_57) ;  /* 0x00000000000c1947 */ /* 0x008ff40003800000 */
[----:B-1----:R-:W-:Y:S04]  /*3380*/  SHF.L.U32 R3, R8, 0x1f, RZ ;  /* 0x0000001f08037819 */ /* 0x002fe800000006ff */
[----:B------:R-:W1:Y:S02]  /*3390*/  SYNCS.PHASECHK.TRANS64.TRYWAIT P0, [UR7], R3 ;  /* 0x00000003ff0075a7 */ /* 0x000e640008001107 */
[----:B-1----:R-:W-:Y:S05]  /*33a0*/  @!P0 BRA `(.L_x_58) ;  /* 0x00000068000c8947 */ /* 0x002fea0003800000 */
.L_x_57:
[----:B------:R-:W-:Y:S01]  /*33b0*/  UISETP.NE.AND UP0, UPT, UR24, 0x1, UPT ;  /* 0x000000011800788c */ /* 0x000fe2000bf05270 */
[----:B------:R-:W-:Y:S01]  /*33c0*/  PLOP3.LUT P1, PT, PT, PT, PT, 0x80, 0x8 ;  /* 0x000000000008781c */ /* 0x000fe20003f2f070 */
[----:B------:R-:W-:Y:S02]  /*33d0*/  UIADD3 UR6, UPT, UPT, UR5, 0x1, URZ ;  /* 0x0000000105067890 */ /* 0x000fe4000fffe0ff */
[----:B------:R-:W-:Y:S02]  /*33e0*/  UIADD3 UR26, UPT, UPT, UR7, 0x28, URZ ;  /* 0x00000028071a7890 */ /* 0x000fe4000fffe0ff */
[----:B------:R-:W-:Y:S01]  /*33f0*/  UISETP.NE.AND UP1, UPT, UR6, 0x5, UPT ;  /* 0x000000050600788c */ /* 0x000fe2000bf25270 */
[----:B------:R-:W-:Y:S01]  /*3400*/  PLOP3.LUT P0, PT, PT, PT, UP0, 0x80, 0x8 ;  /* 0x000000000008781c */ /* 0x000fe20003f0f008 */
[----:B------:R-:W-:Y:S02]  /*3410*/  UIADD3 UR24, UPT, UPT, UR24, -0x1, URZ ;  /* 0xffffffff18187890 */ /* 0x000fe4000fffe0ff */
[----:B------:R-:W-:Y:S02]  /*3420*/  USEL UR8, URZ, 0x1, UP1 ;  /* 0x00000001ff087887 */ /* 0x000fe40008800000 */
[----:B------:R-:W-:Y:S01]  /*3430*/  USEL UR23, UR6, URZ, UP1 ;  /* 0x000000ff06177287 */ /* 0x000fe20008800000 */
[----:B------:R-:W-:Y:S01]  /*3440*/  UMOV UR7, 0x40004040 ;  /* 0x4000404000077882 */ /* 0x000fe20000000000 */
[----:B------:R-:W-:Y:S02]  /*3450*/  UMOV UR9, 0x40004040 ;  /* 0x4000404000097882 */ /* 0x000fe40000000000 */
[----:B------:R-:W-:Y:S01]  /*3460*/  @UP0 ULEA UR6, UR23, UR27, 0x3 ;  /* 0x0000001b17060291 */ /* 0x000fe2000f8e18ff */
[----:B------:R-:W-:Y:S01]  /*3470*/  LOP3.LUT R8, R8, UR8, RZ, 0x3c, !PT ;  /* 0x0000000808087c12 */ /* 0x000fe2000f8e3cff */
[----:B------:R-:W-:Y:S01]  /*3480*/  ULEA UR8, UR5, UR28, 0xa ;  /* 0x0000001c05087291 */ /* 0x000fe2000f8e50ff */
[----:B------:R-:W-:Y:S02]  /*3490*/  UMOV UR21, 0x40004040 ;  /* 0x4000404000157882 */ /* 0x000fe40000000000 */
[----:B-1----:R-:W-:Y:S01]  /*34a0*/  @P0 SHF.L.U32 R0, R8, 0x1f, RZ ;  /* 0x0000001f08000819 */ /* 0x002fe200000006ff */
[----:B------:R-:W-:Y:S02]  /*34b0*/  UIADD3 UR18, UPT, UPT, UR8, 0x2, URZ ;  /* 0x0000000208127890 */ /* 0x000fe4000fffe0ff */
[----:B------:R-:W-:Y:S01]  /*34c0*/  UIADD3 UR14, UPT, UPT, UR8, 0x4, URZ ;  /* 0x00000004080e7890 */ /* 0x000fe2000fffe0ff */
[----:B------:R2:W3:Y:S01]  /*34d0*/  @P0 SYNCS.PHASECHK.TRANS64.TRYWAIT P1, [UR6], R0 ;  /* 0x00000000ff0005a7 */ /* 0x0004e20008021106 */
[----:B------:R-:W-:Y:S02]  /*34e0*/  UIMAD UR6, UR5, 0x500, UR4 ;  /* 0x00000500050678a4 */ /* 0x000fe4000f8e0204 */
[----:B------:R-:W-:Y:S02]  /*34f0*/  UIADD3 UR10, UPT, UPT, UR8, 0x6, URZ ;  /* 0x00000006080a7890 */ /* 0x000fe4000fffe0ff */
[----:B------:R-:W-:Y:S02]  /*3500*/  UIADD3 UR20, UPT, UPT, UR6, 0x2, URZ ;  /* 0x0000000206147890 */ /* 0x000fe4000fffe0ff */
[----:B------:R-:W-:Y:S02]  /*3510*/  UIADD3 UR16, UPT, UPT, UR6, 0x4, URZ ;  /* 0x0000000406107890 */ /* 0x000fe4000fffe0ff */
[----:B------:R-:W-:Y:S01]  /*3520*/  UIADD3 UR12, UPT, UPT, UR6, 0x6, URZ ;  /* 0x00000006060c7890 */ /* 0x000fe2000fffe0ff */
[----:B------:R2:W-:Y:S01]  /*3530*/  UTCIMMA gdesc[UR8], gdesc[UR6], tmem[UR22], tmem[UR38], idesc[UR39], UP2 ;  /* 0x00ff2606080075ea */ /* 0x0005e20009000116 */
[----:B------:R-:W-:Y:S01]  /*3540*/  UPLOP3.LUT UP2, UPT, UPT, UPT, UPT, 0x80, 0x8 ;  /* 0x000000000008789c */ /* 0x000fe20003f4f070 */
[----:B------:R-:W-:Y:S01]  /*3550*/  UMOV UR19, 0x40004040 ;  /* 0x4000404000137882 */ /* 0x000fe20000000000 */
[----:B------:R-:W-:Y:S01]  /*3560*/  UMOV UR17, 0x40004040 ;  /* 0x4000404000117882 */ /* 0x000fe20000000000 */
[----:B------:R2:W-:Y:S01]  /*3570*/  UTCIMMA gdesc[UR18], gdesc[UR20], tmem[UR22], tmem[UR36], idesc[UR37], UPT ;  /* 0x00ff2414120075ea */ /* 0x0005e2000b800116 */
[----:B------:R-:W-:Y:S01]  /*3580*/  UMOV UR15, 0x40004040 ;  /* 0x40004040000f7882 */ /* 0x000fe20000000000 */
[----:B------:R-:W-:Y:S01]  /*3590*/  UMOV UR13, 0x40004040 ;  /* 0x40004040000d7882 */ /* 0x000fe20000000000 */
[----:B------:R-:W-:Y:S01]  /*35a0*/  UMOV UR11, 0x40004040 ;  /* 0x40004040000b7882 */ /* 0x000fe20000000000 */
[----:B------:R2:W-:Y:S01]  /*35b0*/  UTCIMMA gdesc[UR14], gdesc[UR16], tmem[UR22], tmem[UR34], idesc[UR35], UPT ;  /* 0x00ff22100e0075ea */ /* 0x0005e2000b800116 */
[----:B------:R2:W-:Y:S01]  /*35c0*/  UTCIMMA gdesc[UR10], gdesc[UR12], tmem[UR22], tmem[UR32], idesc[UR33], UPT ;  /* 0x00ff200c0a0075ea */ /* 0x0005e2000b800116 */
[----:B------:R2:W-:Y:S01]  /*35d0*/  UTCBAR [UR26], URZ ;  /* 0x000000ff1a0073e9 */ /* 0x0005e200080000ff */
[----:B------:R-:W-:Y:S01]  /*35e0*/  UMOV UR5, UR23 ;  /* 0x0000001700057c82 */ /* 0x000fe20008000000 */
[----:B------:R-:W-:Y:S05]  /*35f0*/  BRA.U UP3, `(.L_x_59) ;  /* 0xfffffffd03507547 */ /* 0x000fea000b83ffff */
.L_x_56:
[----:B------:R-:W-:Y:S01]  /*3600*/  UIADD3 UR5, UPT, UPT, UR30, 0x1, URZ ;  /* 0x000000011e057890 */ /* 0x000fe2000fffe0ff */
[----:B------:R-:W-:Y:S01]  /*3610*/  LOP3.LUT P0, RZ, R6, 0x1, RZ, 0xc0, !PT ;  /* 0x0000000106ff7812 */ /* 0x000fe2000780c0ff */
[----:B--2---:R-:W-:Y:S01]  /*3620*/  UIADD3 UR6, UPT, UPT, UR29, 0x90, URZ ;  /* 0x000000901d067890 */ /* 0x004fe2000fffe0ff */
[----:B---3--:R-:W-:Y:S01]  /*3630*/  ISETP.NE.AND P1, PT, R10, 0x2, PT ;  /* 0x000000020a00780c */ /* 0x008fe20003f25270 */
[----:B------:R-:W-:-:S03]  /*3640*/  UISETP.NE.AND UP0, UPT, UR5, 0x3, UPT ;  /* 0x000000030500788c */ /* 0x000fc6000bf05270 */
[----:B-1----:R-:W-:Y:S01]  /*3650*/  SEL R0, RZ, 0x1, P1 ;  /* 0x00000001ff007807 */ /* 0x002fe20000800000 */
[----:B------:R-:W-:Y:S01]  /*3660*/  USEL UR7, URZ, 0x1, UP0 ;  /* 0x00000001ff077887 */ /* 0x000fe20008000000 */
[----:B------:R-:W-:Y:S01]  /*3670*/  SEL R10, R10, RZ, P1 ;  /* 0x000000ff0a0a7207 */ /* 0x000fe20000800000 */
[----:B------:R-:W-:Y:S01]  /*3680*/  USEL UR30, UR5, URZ, UP0 ;  /* 0x000000ff051e7287 */ /* 0x000fe20008000000 */
[----:B------:R2:W-:Y:S01]  /*3690*/  UTCBAR [UR6], URZ ;  /* 0x000000ff060073e9 */ /* 0x0005e200080000ff */
[----:B------:R-:W-:Y:S02]  /*36a0*/  LOP3.LUT R9, R9, R0, RZ, 0x3c, !PT ;  /* 0x0000000009097212 */ /* 0x000fe400078e3cff */
[----:B------:R-:W-:Y:S01]  /*36b0*/  LOP3.LUT R11, R11, UR7, RZ, 0x3c, !PT ;  /* 0x000000070b0b7c12 */ /* 0x000fe2000f8e3cff */
[----:B------:R-:W-:Y:S07]  /*36c0*/  @P0 BRA `(.L_x_60) ;  /* 0xfffffff800a00947 */ /* 0x000fee000383ffff */
[----:B------:R-:W1:Y:S01]  /*36d0*/  S2UR UR8, SR_CgaCtaId ;  /* 0x00000000000879c3 */ /* 0x000e620000008800 */
[----:B------:R-:W-:Y:S01]  /*36e0*/  ELECT P0, URZ, PT ;  /* 0x0000000000ff782f */ /* 0x000fe20003800000 */
[----:B------:R-:W-:Y:S01]  /*36f0*/  IMAD.MOV.U32 R0, RZ, RZ, 0x1 ;  /* 0x00000001ff007424 */ /* 0x000fe200078e00ff */
[----:B------:R-:W-:Y:S01]  /*3700*/  UIADD3 UR27, UPT, UPT, UR27, 0xa8, URZ ;  /* 0x000000a81b1b7890 */ /* 0x000fe2000fffe0ff */
[----:B------:R-:W-:Y:S01]  /*3710*/  SHF.L.U32 R3, R11, 0x1f, RZ ;  /* 0x0000001f0b037819 */ /* 0x000fe200000006ff */
[----:B------:R-:W-:-:S03]  /*3720*/  UMOV UR4, 0x40 ;  /* 0x0000004000047882 */ /* 0x000fc60000000000 */
[----:B------:R-:W-:Y:S01]  /*3730*/  UVIRTCOUNT.DEALLOC.SMPOOL 0x80 ;  /* 0x000000800000784c */ /* 0x000fe20000000000 */
[----:B-1----:R-:W-:Y:S02]  /*3740*/  ULEA UR8, UR8, UR4, 0x18 ;  /* 0x0000000408087291 */ /* 0x002fe4000f8ec0ff */
[----:B------:R-:W-:-:S07]  /*3750*/  ULEA UR4, UR30, UR27, 0x3 ;  /* 0x0000001b1e047291 */ /* 0x000fce000f8e18ff */
[----:B------:R1:W-:Y:S02]  /*3760*/  @P0 STS.U8 [UR8+0x1c], R0 ;  /* 0x00001c00ff000988 */ /* 0x0003e40008000008 */
[----:B------:R-:W3:Y:S02]  /*3770*/  SYNCS.PHASECHK.TRANS64.TRYWAIT P0, [UR4], R3 ;  /* 0x00000003ff0075a7 */ /* 0x000ee40008001104 */
[----:B-1-3--:R-:W-:Y:S05]  /*3780*/  @!P0 BRA `(.L_x_61) ;  /* 0x00000064002c8947 */ /* 0x00afea0003800000 */
.L_x_120:
[----:B------:R-:W-:-:S04]  /*3790*/  UIADD3 UR4, UPT, UPT, UR30, 0x1, URZ ;  /* 0x000000011e047890 */ /* 0x000fc8000fffe0ff */
[----:B------:R-:W-:-:S04]  /*37a0*/  UISETP.NE.AND UP0, UPT, UR4, 0x3, UPT ;  /* 0x000000030400788c */ /* 0x000fc8000bf05270 */
[----:B--2---:R-:W-:Y:S02]  /*37b0*/  USEL UR6, URZ, 0x1, UP0 ;  /* 0x00000001ff067887 */ /* 0x004fe40008000000 */
[----:B------:R-:W-:-:S04]  /*37c0*/  USEL UR4, UR4, URZ, UP0 ;  /* 0x000000ff04047287 */ /* 0x000fc80008000000 */
[----:B------:R-:W-:Y:S01]  /*37d0*/  ULEA UR5, UR4, UR27, 0x3 ;  /* 0x0000001b04057291 */ /* 0x000fe2000f8e18ff */
[----:B------:R-:W-:-:S04]  /*37e0*/  LOP3.LUT R11, R11, UR6, RZ, 0x3c, !PT ;  /* 0x000000060b0b7c12 */ /* 0x000fc8000f8e3cff */
[----:B-1----:R-:W-:-:S04]  /*37f0*/  SHF.L.U32 R3, R11, 0x1f, RZ ;  /* 0x0000001f0b037819 */ /* 0x002fc800000006ff */
[----:B------:R-:W1:Y:S02]  /*3800*/  SYNCS.PHASECHK.TRANS64.TRYWAIT P0, [UR5], R3 ;  /* 0x00000003ff0075a7 */ /* 0x000e640008001105 */
[----:B-1----:R-:W-:Y:S05]  /*3810*/  @!P0 BRA `(.L_x_62) ;  /* 0x0000006400208947 */ /* 0x002fea0003800000 */
.L_x_122:
[----:B------:R-:W-:-:S04]  /*3820*/  UIADD3 UR4, UPT, UPT, UR4, 0x1, URZ ;  /* 0x0000000104047890 */ /* 0x000fc8000fffe0ff */
[----:B------:R-:W-:-:S04]  /*3830*/  UISETP.NE.AND UP0, UPT, UR4, 0x3, UPT ;  /* 0x000000030400788c */ /* 0x000fc8000bf05270 */
[----:B------:R-:W-:Y:S02]  /*3840*/  USEL UR5, URZ, 0x1, UP0 ;  /* 0x00000001ff057887 */ /* 0x000fe40008000000 */
[----:B------:R-:W-:-:S04]  /*3850*/  USEL UR4, UR4, URZ, UP0 ;  /* 0x000000ff04047287 */ /* 0x000fc80008000000 */
[----:B------:R-:W-:Y:S01]  /*3860*/  ULEA UR4, UR4, UR27, 0x3 ;  /* 0x0000001b04047291 */ /* 0x000fe2000f8e18ff */
[----:B-1----:R-:W-:-:S04]  /*3870*/  LOP3.LUT R3, R11, UR5, RZ, 0x3c, !PT ;  /* 0x000000050b037c12 */ /* 0x002fc8000f8e3cff */
[----:B------:R-:W-:-:S04]  /*3880*/  SHF.L.U32 R3, R3, 0x1f, RZ ;  /* 0x0000001f03037819 */ /* 0x000fc800000006ff */
[----:B------:R-:W1:Y:S02]  /*3890*/  SYNCS.PHASECHK.TRANS64.TRYWAIT P0, [UR4], R3 ;  /* 0x00000003ff0075a7 */ /* 0x000e640008001104 */
[----:B-1----:R-:W-:Y:S05]  /*38a0*/  @!P0 BRA `(.L_x_63) ;  /* 0x0000006400148947 */ /* 0x002fea0003800000 */
.L_x_124:
[----:B------:R-:W-:Y:S01]  /*38b0*/  NOP ;  /* 0x0000000000007918 */ /* 0x000fe20000000000 */
[----:B-1----:R-:W1:Y:S01]  /*38c0*/  LDS R0, [UR8+0x14] ;  /* 0x00001408ff007984 */ /* 0x002e620008000800 */
[----:B------:R-:W-:Y:S01]  /*38d0*/  ULOP3.LUT UR4, UR41, 0xffff, URZ, 0xc0, !UPT ;  /* 0x0000ffff29047892 */ /* 0x000fe2000f8ec0ff */
[----:B------:R-:W-:Y:S01]  /*38e0*/  UMOV UR5, 0xffff ;  /* 0x0000ffff00057882 */ /* 0x000fe20000000000 */
[----:B------:R-:W-:Y:S02]  /*38f0*/  UMOV UR6, 0x1 ;  /* 0x0000000100067882 */ /* 0x000fe40000000000 */
[----:B------:R-:W-:-:S04]  /*3900*/  USHF.R.U32.HI UR4, URZ, 0x5, UR4 ;  /* 0x00000005ff047899 */ /* 0x000fc80008011604 */
[----:B------:R-:W-:Y:S02]  /*3910*/  USHF.L.U32 UR5, UR5, UR4, URZ ;  /* 0x0000000405057299 */ /* 0x000fe400080006ff */
[----:B------:R-:W-:-:S04]  /*3920*/  USHF.L.U32 UR4, UR6, UR4, URZ ;  /* 0x0000000406047299 */ /* 0x000fc800080006ff */
[----:B-1----:R-:W-:-:S04]  /*3930*/  LOP3.LUT R0, R0, UR5, RZ, 0xc0, !PT ;  /* 0x0000000500007c12 */ /* 0x002fc8000f8ec0ff */
[----:B------:R-:W-:-:S13]  /*3940*/  ISETP.NE.AND P0, PT, R0, UR5, PT ;  /* 0x0000000500007c0c */ /* 0x000fda000bf05270 */
[----:B------:R-:W-:Y:S05]  /*3950*/  @P0 BRA `(.L_x_64) ;  /* 0x0000000000580947 */ /* 0x000fea0003800000 */
[----:B------:R-:W1:Y:S02]  /*3960*/  LDS R0, [UR8+0x18] ;  /* 0x00001808ff007984 */ /* 0x000e640008000800 */
[----:B-1----:R-:W-:-:S04]  /*3970*/  LOP3.LUT R0, R0, UR4, RZ, 0xc0, !PT ;  /* 0x0000000400007c12 */ /* 0x002fc8000f8ec0ff */
[----:B------:R-:W-:-:S13]  /*3980*/  ISETP.NE.AND P0, PT, R0, UR4, PT ;  /* 0x0000000400007c0c */ /* 0x000fda000bf05270 */
[----:B------:R-:W-:Y:S05]  /*3990*/  @P0 BRA `(.L_x_65) ;  /* 0x00000000003c0947 */ /* 0x000fea0003800000 */
[----:B------:R-:W1:Y:S01]  /*39a0*/  S2R R2, SR_LANEID ;  /* 0x0000000000027919 */ /* 0x000e620000000000 */
[----:B------:R-:W-:Y:S01]  /*39b0*/  ULOP3.LUT UR5, URZ, UR5, URZ, 0x33, !UPT ;  /* 0x00000005ff057292 */ /* 0x000fe2000f8e33ff */
[----:B------:R-:W-:Y:S01]  /*39c0*/  LOP3.LUT R4, RZ, UR4, RZ, 0x33, !PT ;  /* 0x00000004ff047c12 */ /* 0x000fe2000f8e33ff */
[----:B------:R-:W-:Y:S02]  /*39d0*/  VOTEU.ANY UR4, UPT, PT ;  /* 0x0000000000047886 */ /* 0x000fe400038e0100 */
[----:B------:R-:W-:Y:S01]  /*39e0*/  UFLO.U32 UR4, UR4 ;  /* 0x00000004000472bd */ /* 0x000fe200080e0000 */
[----:B------:R-:W2:Y:S01]  /*39f0*/  REDUX UR6, R4 ;  /* 0x00000000040673c4 */ /* 0x000ea20000000000 */
[----:B------:R-:W-:-:S06]  /*3a00*/  IMAD.U32 R0, RZ, RZ, UR5 ;  /* 0x00000005ff007e24 */ /* 0x000fcc000f8e00ff */
[----:B------:R3:W-:Y:S01]  /*3a10*/  UTCATOMSWS.AND URZ, UR5 ;  /* 0x0000000500ff79e3 */ /* 0x0007e20008000000 */
[----:B------:R-:W4:Y:S01]  /*3a20*/  REDUX UR7, R0 ;  /* 0x00000000000773c4 */ /* 0x000f220000000000 */
[----:B-1----:R-:W-:Y:S01]  /*3a30*/  ISETP.EQ.U32.AND P0, PT, R2, UR4, PT ;  /* 0x0000000402007c0c */ /* 0x002fe2000bf02070 */
[----:B--2---:R-:W-:Y:S01]  /*3a40*/  IMAD.U32 R2, RZ, RZ, UR6 ;  /* 0x00000006ff027e24 */ /* 0x004fe2000f8e00ff */
[----:B----4-:R-:W-:-:S11]  /*3a50*/  MOV R3, UR7 ;  /* 0x0000000700037c02 */ /* 0x010fd60008000f00 */
[----:B------:R3:W-:Y:S04]  /*3a60*/  @P0 ATOMS.AND RZ, [UR8+0x14], R3 ;  /* 0x00001403ffff098c */ /* 0x0007e8000a800008 */
[----:B------:R3:W-:Y:S01]  /*3a70*/  @P0 ATOMS.AND RZ, [UR8+0x18], R2 ;  /* 0x00001802ffff098c */ /* 0x0007e2000a800008 */
[----:B------:R-:W-:Y:S05]  /*3a80*/  BRA `(.L_x_66) ;  /* 0x0000000000147947 */ /* 0x000fea0003800000 */
.L_x_65:
[----:B------:R-:W-:Y:S02]  /*3a90*/  MOV R2, 0x3ab0 ;  /* 0x00003ab000027802 */ /* 0x000fe40000000f00 */
[----:B-----5:R-:W-:Y:S05]  /*3aa0*/  CALL.REL.NOINC `($__internal_0_$__cuda_sm10x_tcgen05_guardrail_trap_col_being_dealloced_not_returned_by_alloc) ;  /* 0x0000006400347944 */ /* 0x020fea0003c00000 */
[----:B------:R-:W-:Y:S05]  /*3ab0*/  BRA `(.L_x_66) ;  /* 0x0000000000087947 */ /* 0x000fea0003800000 */
.L_x_64:
[----:B------:R-:W-:Y:S02]  /*3ac0*/  MOV R2, 0x3ae0 ;  /* 0x00003ae000027802 */ /* 0x000fe40000000f00 */
[----:B-----5:R-:W-:Y:S05]  /*3ad0*/  CALL.REL.NOINC `($__internal_2_$__cuda_sm10x_tcgen05_guardrail_trap_unallocated_columns_being_dealloced) ;  /* 0x0000006400407944 */ /* 0x020fea0003c00000 */
.L_x_66:
[----:B------:R-:W-:Y:S01]  /*3ae0*/  NOP ;  /* 0x0000000000007918 */ /* 0x000fe20000000000 */
[----:B---3--:R-:W-:Y:S05]  /*3af0*/  EXIT ;  /* 0x000000000000794d */ /* 0x008fea0003800000 */
.L_x_49:
[----:B------:R-:W-:-:S09]  /*3b00*/  UISETP.NE.OR UP0, UPT, UR18, 0x3, !UP3 ;  /* 0x000000031200788c */ /* 0x000fd2000df05670 */
[----:B------:R-:W-:Y:S05]  /*3b10*/  BRA.U UP0, `(.L_x_67) ;  /* 0x0000000d00847547 */ /* 0x000fea000b800000 */
[----:B------:R-:W2:Y:S01]  /*3b20*/  LDCU.64 UR6, c[0x0][0x888] ;  /* 0x00011100ff0677ac */ /* 0x000ea20008000a00 */
[----:B------:R-:W-:Y:S02]  /*3b30*/  HFMA2 R9, -RZ, RZ, 0, 0 ;  /* 0x00000000ff097431 */ /* 0x000fe400000001ff */
[----:B------:R-:W-:Y:S01]  /*3b40*/  IMAD.MOV.U32 R11, RZ, RZ, 0x1 ;  /* 0x00000001ff0b7424 */ /* 0x000fe200078e00ff */
[----:B------:R-:W-:Y:S01]  /*3b50*/  MOV R8, 0x5000 ;  /* 0x0000500000087802 */ /* 0x000fe20000000f00 */
[----:B------:R-:W3:Y:S01]  /*3b60*/  LDCU UR37, c[0x0][0x370] ;  /* 0x00006e00ff2577ac */ /* 0x000ee20008000800 */
[----:B------:R-:W-:Y:S01]  /*3b70*/  IMAD.MOV.U32 R10, RZ, RZ, RZ ;  /* 0x000000ffff0a7224 */ /* 0x000fe200078e00ff */
[----:B------:R-:W3:Y:S01]  /*3b80*/  LDCU.128 UR40, c[0x0][0xb10] ;  /* 0x00016200ff2877ac */ /* 0x000ee20008000c00 */
[----:B------:R-:W4:Y:S01]  /*3b90*/  LDCU UR31, c[0x0][0x374] ;  /* 0x00006e80ff1f77ac */ /* 0x000f220008000800 */
[----:B------:R-:W1:Y:S01]  /*3ba0*/  LDCU.64 UR38, c[0x0][0x890] ;  /* 0x00011200ff2677ac */ /* 0x000e620008000a00 */
[----:B------:R-:W1:Y:S01]  /*3bb0*/  LDCU UR21, c[0x0][0xb0c] ;  /* 0x00016180ff1577ac */ /* 0x000e620008000800 */
[----:B------:R-:W1:Y:S01]  /*3bc0*/  LDCU UR51, c[0x0][0xb20] ;  /* 0x00016400ff3377ac */ /* 0x000e620008000800 */
[----:B------:R-:W1:Y:S01]  /*3bd0*/  LDCU UR4, c[0x0][0xb30] ;  /* 0x00016600ff0477ac */ /* 0x000e620008000800 */
[----:B--2---:R-:W-:Y:S01]  /*3be0*/  UISETP.NE.U32.AND UP0, UPT, UR6, URZ, UPT ;  /* 0x000000ff0600728c */ /* 0x004fe2000bf05070 */
[----:B------:R-:W-:Y:S01]  /*3bf0*/  UMOV UR29, 0x400 ;  /* 0x00000400001d7882 */ /* 0x000fe20000000000 */
[----:B---3--:R-:W-:-:S02]  /*3c00*/  UIMAD.WIDE.U32 UR48, UR37, UR40, URZ ;  /* 0x00000028253072a5 */ /* 0x008fc4000f8e00ff */
[----:B------:R-:W-:Y:S02]  /*3c10*/  UISETP.NE.AND.EX UP5, UPT, UR7, URZ, UPT, UP0 ;  /* 0x000000ff0700728c */ /* 0x000fe4000bfa5300 */
[----:B----4-:R-:W-:Y:S02]  /*3c20*/  UIMAD.WIDE.U32 UR6, UR31, UR43, URZ ;  /* 0x0000002b1f0672a5 */ /* 0x010fe4000f8e00ff */
[----:B------:R-:W-:Y:S02]  /*3c30*/  ULEA UR29, UR5, UR29, 0x18 ;  /* 0x0000001d051d7291 */ /* 0x000fe4000f8ec0ff */
[----:B-1----:R-:W-:Y:S02]  /*3c40*/  UISETP.NE.U32.AND UP6, UPT, UR38, URZ, UPT ;  /* 0x000000ff2600728c */ /* 0x002fe4000bfc5070 */
[----:B------:R-:W-:Y:S02]  /*3c50*/  UIADD3 UR44, UPT, UPT, UR29, 0x50, URZ ;  /* 0x000000501d2c7890 */ /* 0x000fe4000fffe0ff */
[----:B------:R-:W-:Y:S01]  /*3c60*/  UISETP.NE.AND UP0, UPT, UR15, 0x1, UPT ;  /* 0x000000010f00788c */ /* 0x000fe2000bf05270 */
[----:B------:R-:W-:Y:S01]  /*3c70*/  UMOV UR48, UR49 ;  /* 0x0000003100307c82 */ /* 0x000fe20008000000 */
[----:B------:R-:W-:Y:S01]  /*3c80*/  UMOV UR45, UR7 ;  /* 0x00000007002d7c82 */ /* 0x000fe20008000000 */
[----:B------:R-:W-:Y:S01]  /*3c90*/  UISETP.NE.AND UP0, UPT, UR21, 0x1, UPT ;  /* 0x000000011500788c */ /* 0x000fe2000bf05270 */
[----:B------:R-:W1:Y:S01]  /*3ca0*/  LDCU.64 UR52, c[0x0][0x348] ;  /* 0x00006900ff3477ac */ /* 0x000e620008000a00 */
[----:B------:R-:W-:-:S02]  /*3cb0*/  UPLOP3.LUT UP1, UPT, UPT, UPT, UPT, 0x40, 0x4 ;  /* 0x000000000004789c */ /* 0x000fc40003f2e870 */
[----:B------:R-:W-:Y:S01]  /*3cc0*/  UISETP.GE.AND UP3, UPT, UR15, 0x1, UPT ;  /* 0x000000010f00788c */ /* 0x000fe2000bf66270 */
[----:B------:R-:W2:Y:S01]  /*3cd0*/  LDCU.64 UR22, c[0x0][0xb28] ;  /* 0x00016500ff1677ac */ /* 0x000ea20008000a00 */
[----:B------:R-:W-:Y:S02]  /*3ce0*/  UISETP.NE.AND.EX UP6, UPT, UR39, URZ, UPT, UP6 ;  /* 0x000000ff2700728c */ /* 0x000fe4000bfc5360 */
[----:B------:R-:W-:Y:S02]  /*3cf0*/  UPRMT UR44, UR5, 0x654, UR44 ;  /* 0x00000654052c7896 */ /* 0x000fe4000800002c */
[----:B------:R-:W-:Y:S02]  /*3d00*/  USHF.R.U32.HI UR48, URZ, UR41, UR48 ;  /* 0x00000029ff307299 */ /* 0x000fe40008011630 */
[----:B------:R-:W-:Y:S02]  /*3d10*/  USHF.R.U32.HI UR45, URZ, UR51, UR45 ;  /* 0x00000033ff2d7299 */ /* 0x000fe4000801162d */
[----:B------:R-:W-:-:S02]  /*3d20*/  UISETP.NE.AND UP0, UPT, UR42, 0x1, UPT ;  /* 0x000000012a00788c */ /* 0x000fc4000bf05270 */
[----:B------:R-:W-:-:S11]  /*3d30*/  UISETP.NE.AND UP4, UPT, UR4, 0x1, UPT ;  /* 0x000000010400788c */ /* 0x000fd6000bf85270 */
.L_x_75:
[C---:B------:R-:W-:Y:S02]  /*3d40*/  LEA R3, R10.reuse, UR29, 0x3 ;  /* 0x0000001d0a037c11 */ /* 0x040fe4000f8e18ff */
[----:B------:R-:W-:Y:S02]  /*3d50*/  SHF.L.U32 R0, R9, 0x1f, RZ ;  /* 0x0000001f09007819 */ /* 0x000fe400000006ff */
[----:B------:R-:W-:Y:S02]  /*3d60*/  LEA R5, R10, UR29, 0x4 ;  /* 0x0000001d0a057c11 */ /* 0x000fe4000f8e20ff */
[----:B---3--:R-:W3:Y:S02]  /*3d70*/  SYNCS.PHASECHK.TRANS64.TRYWAIT P0, [R3+URZ+0x70], R0 ;  /* 0x00007000030075a7 */ /* 0x008ee400080011ff */
[----:B---3--:R-:W-:Y:S05]  /*3d80*/  @!P0 BRA `(.L_x_68) ;  /* 0x0000005c00f48947 */ /* 0x008fea0003800000 */
.L_x_125:
[----:B------:R-:W4:Y:S01]  /*3d90*/  LDS.128 R4, [R5+0xf0] ;  /* 0x0000f00005047984 */ /* 0x000f220000000c00 */
[----:B------:R-:W-:Y:S01]  /*3da0*/  UISETP.GE.AND UP0, UPT, UR15, 0x1, UPT ;  /* 0x000000010f00788c */ /* 0x000fe2000bf06270 */
[----:B------:R-:W-:Y:S01]  /*3db0*/  @!PT LDS RZ, [RZ] ;  /* 0x00000000fffff984 */ /* 0x000fe20000000800 */
[----:B------:R-:W-:Y:S01]  /*3dc0*/  @!PT LDS RZ, [RZ] ;  /* 0x00000000fffff984 */ /* 0x000fe20000000800 */
[----:B------:R-:W-:Y:S01]  /*3dd0*/  @!PT LDS RZ, [RZ] ;  /* 0x00000000fffff984 */ /* 0x000fe20000000800 */
[----:B------:R-:W-:Y:S01]  /*3de0*/  @!PT LDS RZ, [RZ] ;  /* 0x00000000fffff984 */ /* 0x000fe20000000800 */
[----:B------:R1:W-:Y:S06]  /*3df0*/  MEMBAR.ALL.CTA ;  /* 0x0000000000007992 */ /* 0x0003ec0000008000 */
[----:B-1----:R-:W1:Y:S01]  /*3e00*/  FENCE.VIEW.ASYNC.S ;  /* 0x00000000000073c6 */ /* 0x002e620000000000 */
[----:B----4-:R-:W-:Y:S11]  /*3e10*/  LOP3.LUT P0, RZ, R6, 0x1, RZ, 0xc0, !PT ;  /* 0x0000000106ff7812 */ /* 0x010ff6000780c0ff */
[----:B------:R-:W-:Y:S02]  /*3e20*/  @!UPT UIADD3 URZ, UPT, UPT, URZ, URZ, URZ ;  /* 0x000000fffffff290 */ /* 0x000fe4000fffe0ff */
[----:B-1----:R-:W-:Y:S01]  /*3e30*/  VOTEU.ANY UP3, P0 ;  /* 0x0000000000ff7886 */ /* 0x002fe20000060100 */
[----:B------:R-:W-:Y:S11]  /*3e40*/  PLOP3.LUT P0, PT, PT, PT, UP3, 0x80, 0x8 ;  /* 0x000000000008781c */ /* 0x000ff60003f0f038 */
[----:B------:R-:W-:Y:S02]  /*3e50*/  @!UPT UIADD3 URZ, UPT, UPT, URZ, URZ, URZ ;  /* 0x000000fffffff290 */ /* 0x000fe4000fffe0ff */
[----:B---3--:R-:W-:Y:S02]  /*3e60*/  @P0 SHF.R.U32.HI R0, RZ, 0x10, R5 ;  /* 0x00000010ff000819 */ /* 0x008fe40000011605 */
[----:B------:R-:W-:Y:S02]  /*3e70*/  @P0 MOV R2, R4 ;  /* 0x0000000400020202 */ /* 0x000fe40000000f00 */
[----:B------:R-:W-:Y:S01]  /*3e80*/  @P0 R2UR UR4, R0 ;  /* 0x00000000000402ca */ /* 0x000fe200000e0000 */
[----:B------:R-:W-:Y:S01]  /*3e90*/  VIADD R0, R3, 0x80 ;  /* 0x0000008003007836 */ /* 0x000fe20000000000 */
[----:B------:R-:W-:Y:S02]  /*3ea0*/  @P0 LOP3.LUT R4, R5, 0xffff, RZ, 0xc0, !PT ;  /* 0x0000ffff05040812 */ /* 0x000fe400078ec0ff */
[----:B------:R-:W-:Y:S02]  /*3eb0*/  @P0 R2UR UR6, R2 ;  /* 0x00000000020602ca */ /* 0x000fe400000e0000 */
[----:B------:R-:W-:Y:S02]  /*3ec0*/  PRMT R0, RZ, 0x654, R0 ;  /* 0x00000654ff007816 */ /* 0x000fe40000000000 */
[----:B------:R-:W-:Y:S02]  /*3ed0*/  @P0 R2UR UR5, R4 ;  /* 0x00000000040502ca */ /* 0x000fe400000e0000 */
[----:B------:R1:W-:Y:S03]  /*3ee0*/  SYNCS.ARRIVE.TRANS64.RED.A1T0 RZ, [R0+URZ], RZ ;  /* 0x000000ff00ff79a7 */ /* 0x0003e600081004ff */
[----:B------:R-:W-:Y:S04]  /*3ef0*/  @UP3 UMOV UR30, UR4 ;  /* 0x00000004001e3c82 */ /* 0x000fe80008000000 */
[----:B------:R-:W-:Y:S04]  /*3f00*/  @UP3 UMOV UR14, UR6 ;  /* 0x00000006000e3c82 */ /* 0x000fe80008000000 */
[----:B------:R-:W-:Y:S01]  /*3f10*/  @UP3 UMOV UR13, UR5 ;  /* 0x00000005000d3c82 */ /* 0x000fe20008000000 */
[----:B------:R-:W-:Y:S05]  /*3f20*/  BRA.U !UP0, `(.L_x_69) ;  /* 0x0000000108c07547 */ /* 0x000fea000b800000 */
[----:B------:R-:W-:Y:S02]  /*3f30*/  UIMAD.WIDE.U32 UR8, UR13, UR43, URZ ;  /* 0x0000002b0d0872a5 */ /* 0x000fe4000f8e00ff */
[----:B------:R-:W-:Y:S02]  /*3f40*/  UP2UR UR12, UPR, URZ, 0x4 ;  /* 0x00000004ff0c7883 */ /* 0x000fe40008000000 */
[----:B------:R-:W-:Y:S02]  /*3f50*/  UISETP.NE.AND UP2, UPT, UR42, 0x1, UPT ;  /* 0x000000012a00788c */ /* 0x000fe4000bf45270 */
[----:B------:R-:W-:Y:S02]  /*3f60*/  UIMAD.WIDE.U32 UR10, UR14, UR40, URZ ;  /* 0x000000280e0a72a5 */ /* 0x000fe4000f8e00ff */
[----:B------:R-:W-:Y:S02]  /*3f70*/  USEL UR4, UR31, UR45, !UP2 ;  /* 0x0000002d1f047287 */ /* 0x000fe4000d000000 */
[----:B------:R-:W-:Y:S02]  /*3f80*/  UISETP.NE.AND UP0, UPT, UR21, 0x1, UPT ;  /* 0x000000011500788c */ /* 0x000fe4000bf05270 */
[----:B------:R-:W-:Y:S02]  /*3f90*/  UP2UR UR20, UPR, URZ, 0x2 ;  /* 0x00000002ff147883 */ /* 0x000fe40008000000 */
[----:B------:R-:W-:Y:S02]  /*3fa0*/  UISETP.NE.AND UP1, UPT, UR15, 0x1, UPT ;  /* 0x000000010f00788c */ /* 0x000fe4000bf25270 */
[----:B--2---:R-:W-:Y:S02]  /*3fb0*/  UIMAD.WIDE.U32 UR16, UR4, UR22, URZ ;  /* 0x00000016041072a5 */ /* 0x004fe4000f8e00ff */
[----:B------:R-:W-:Y:S01]  /*3fc0*/  USEL UR7, UR37, UR48, !UP0 ;  /* 0x0000003025077287 */ /* 0x000fe2000c000000 */
[----:B------:R-:W-:Y:S02]  /*3fd0*/  UMOV UR5, UR9 ;  /* 0x0000000900057c82 */ /* 0x000fe40008000000 */
[----:B------:R-:W-:Y:S02]  /*3fe0*/  USHF.R.U32.HI UR6, URZ, UR51, UR5 ;  /* 0x00000033ff067299 */ /* 0x000fe40008011605 */
[----:B------:R-:W-:Y:S02]  /*3ff0*/  UIMAD.WIDE.U32 UR18, UR7, UR22, URZ ;  /* 0x00000016071272a5 */ /* 0x000fe4000f8e00ff */
[----:B------:R-:W-:Y:S02]  /*4000*/  USEL UR6, UR13, UR6, !UP2 ;  /* 0x000000060d067287 */ /* 0x000fe4000d000000 */
[----:B------:R-:W-:Y:S01]  /*4010*/  UISETP.NE.AND UP2, UPT, UR12, URZ, UPT ;  /* 0x000000ff0c00728c */ /* 0x000fe2000bf45270 */
[----:B------:R-:W-:Y:S01]  /*4020*/  UMOV UR5, UR11 ;  /* 0x0000000b00057c82 */ /* 0x000fe20008000000 */
[----:B------:R-:W-:Y:S02]  /*4030*/  UIMAD.WIDE.U32 UR10, UR6, UR22, URZ ;  /* 0x00000016060a72a5 */ /* 0x000fe4000f8e00ff */
[----:B------:R-:W-:Y:S03]  /*4040*/  USHF.R.U32.HI UR8, URZ, UR41, UR5 ;  /* 0x00000029ff087299 */ /* 0x000fe60008011605 */
[----:B------:R-:W-:Y:S02]  /*4050*/  UMOV UR5, UR17 ;  /* 0x0000001100057c82 */ /* 0x000fe40008000000 */
[----:B------:R-:W-:Y:S03]  /*4060*/  @UP1 USHF.R.U32.HI UR4, URZ, UR23, UR5 ;  /* 0x00000017ff041299 */ /* 0x000fe60008011605 */
[----:B------:R-:W-:Y:S01]  /*4070*/  UMOV UR5, UR19 ;  /* 0x0000001300057c82 */ /* 0x000fe20008000000 */
[----:B------:R-:W-:Y:S02]  /*4080*/  UIMAD UR4, UR15, UR4, URZ ;  /* 0x000000040f0472a4 */ /* 0x000fe4000f8e02ff */
[----:B------:R-:W-:Y:S02]  /*4090*/  @UP1 USHF.R.U32.HI UR7, URZ, UR23, UR5 ;  /* 0x00000017ff071299 */ /* 0x000fe40008011605 */
[----:B------:R-:W-:Y:S02]  /*40a0*/  USEL UR5, UR14, UR8, !UP0 ;  /* 0x000000080e057287 */ /* 0x000fe4000c000000 */
[----:B------:R-:W-:Y:S02]  /*40b0*/  UIMAD UR8, UR15, UR7, URZ ;  /* 0x000000070f0872a4 */ /* 0x000fe4000f8e02ff */
[----:B------:R-:W-:Y:S03]  /*40c0*/  UISETP.GE.AND UP0, UPT, UR6, UR4, UPT ;  /* 0x000000040600728c */ /* 0x000fe6000bf06270 */
[----:B------:R-:W-:Y:S01]  /*40d0*/  UMOV UR4, UR11 ;  /* 0x0000000b00047c82 */ /* 0x000fe20008000000 */
[----:B------:R-:W-:Y:S02]  /*40e0*/  UISETP.GE.OR UP0, UPT, UR5, UR8, UP0 ;  /* 0x000000080500728c */ /* 0x000fe40008706670 */
[----:B------:R-:W-:Y:S02]  /*40f0*/  USHF.R.U32.HI UR4, URZ, UR23, UR4 ;  /* 0x00000017ff047299 */ /* 0x000fe40008011604 */
[----:B------:R-:W-:Y:S02]  /*4100*/  UIMAD.WIDE.U32 UR8, UR5, UR22, URZ ;  /* 0x00000016050872a5 */ /* 0x000fe4000f8e00ff */
[----:B------:R-:W-:Y:S04]  /*4110*/  USEL UR10, UR6, UR4, !UP1 ;  /* 0x00000004060a7287 */ /* 0x000fe8000c800000 */
[----:B------:R-:W-:Y:S01]  /*4120*/  UIADD3 UR11, UPT, UPT, -UR10, URZ, URZ ;  /* 0x000000ff0a0b7290 */ /* 0x000fe2000fffe1ff */
[----:B------:R-:W-:Y:S02]  /*4130*/  @!UP0 UMOV UR4, UR9 ;  /* 0x0000000900048c82 */ /* 0x000fe40008000000 */
[----:B------:R-:W-:Y:S02]  /*4140*/  @!UP0 USHF.R.U32.HI UR4, URZ, UR23, UR4 ;  /* 0x00000017ff048299 */ /* 0x000fe40008011604 */
[----:B------:R-:W-:Y:S02]  /*4150*/  UIMAD UR8, UR15, UR11, UR6 ;  /* 0x0000000b0f0872a4 */ /* 0x000fe4000f8e0206 */
[----:B------:R-:W-:Y:S02]  /*4160*/  @!UP0 USEL UR4, UR5, UR4, !UP1 ;  /* 0x0000000405048287 */ /* 0x000fe4000c800000 */
[----:B------:R-:W-:Y:S02]  /*4170*/  UISETP.NE.AND UP1, UPT, UR20, URZ, UPT ;  /* 0x000000ff1400728c */ /* 0x000fe4000bf25270 */
[----:B------:R-:W-:Y:S02]  /*4180*/  @!UP0 UIMAD UR7, UR7, UR8, UR4 ;  /* 0x00000008070782a4 */ /* 0x000fe4000f8e0204 */
[----:B------:R-:W-:Y:S02]  /*4190*/  @!UP0 UIADD3 UR9, UPT, UPT, UR10, -UR4, URZ ;  /* 0x800000040a098290 */ /* 0x000fe4000fffe0ff */
[----:B------:R-:W-:Y:S02]  /*41a0*/  UIADD3 UR8, UPT, UPT, -UR6, URZ, URZ ;  /* 0x000000ff06087290 */ /* 0x000fe4000fffe1ff */
[----:B------:R-:W-:Y:S02]  /*41b0*/  UIADD3 UR4, UPT, UPT, -UR5, URZ, URZ ;  /* 0x000000ff05047290 */ /* 0x000fe4000fffe1ff */
[----:B------:R-:W-:Y:S03]  /*41c0*/  @!UP0 UIMAD UR6, UR9, UR15, UR5 ;  /* 0x0000000f090682a4 */ /* 0x000fe6000f8e0205 */
[----:B------:R-:W-:Y:S01]  /*41d0*/  @!UP0 UMOV UR5, UR7 ;  /* 0x0000000700058c82 */ /* 0x000fe20008000000 */
[----:B------:R-:W-:Y:S02]  /*41e0*/  UIMAD UR7, UR21, UR4, UR14 ;  /* 0x00000004150772a4 */ /* 0x000fe4000f8e020e */
[----:B------:R-:W-:Y:S02]  /*41f0*/  UIMAD UR4, UR42, UR8, UR13 ;  /* 0x000000082a0472a4 */ /* 0x000fe4000f8e020d */
[----:B------:R-:W-:Y:S02]  /*4200*/  UIMAD UR14, UR5, UR21, UR7 ;  /* 0x00000015050e72a4 */ /* 0x000fe4000f8e0207 */
[----:B------:R-:W-:Y:S11]  /*4210*/  UIMAD UR13, UR6, UR42, UR4 ;  /* 0x0000002a060d72a4 */ /* 0x000ff6000f8e0204 */
[----:B------:R-:W-:Y:S01]  /*4220*/  @!UPT UIADD3 URZ, UPT, UPT, URZ, URZ, URZ ;  /* 0x000000fffffff290 */ /* 0x000fe2000fffe0ff */
.L_x_69:
[----:B------:R-:W3:Y:S01]  /*4230*/  @!UP4 LDCU.128 UR8, c[0x0][0xb10] ;  /* 0x00016200ff08c7ac */ /* 0x000ee20008000c00 */
[----:B------:R-:W-:Y:S02]  /*4240*/  ISETP.NE.U32.AND P0, PT, RZ, UR38, PT ;  /* 0x00000026ff007c0c */ /* 0x000fe4000bf05070 */
[----:B------:R-:W-:Y:S02]  /*4250*/  SHF.L.U32 R2, R11, 0x1f, RZ ;  /* 0x0000001f0b027819 */ /* 0x000fe400000006ff */
[----:B------:R-:W-:Y:S01]  /*4260*/  ISETP.NE.AND.EX P0, PT, RZ, UR39, PT, P0 ;  /* 0x00000027ff007c0c */ /* 0x000fe2000bf05300 */
[----:B------:R-:W4:Y:S01]  /*4270*/  @!UP4 LDCU UR5, c[0x0][0xb0c] ;  /* 0x00016180ff05c7ac */ /* 0x000f220008000800 */
[----:B---3--:R-:W-:Y:S07]  /*4280*/  UIMAD.WIDE.U32 UR6, UR14, UR8, URZ ;  /* 0x000000080e0672a5 */ /* 0x008fee000f8e00ff */
[----:B------:R-:W-:Y:S01]  /*4290*/  @!UP4 UMOV UR4, UR7 ;  /* 0x000000070004cc82 */ /* 0x000fe20008000000 */
[----:B----4-:R-:W-:Y:S02]  /*42a0*/  @!UP4 UISETP.NE.AND UP0, UPT, UR5, 0x1, UPT ;  /* 0x000000010500c88c */ /* 0x010fe4000bf05270 */
[----:B------:R-:W-:Y:S02]  /*42b0*/  @!UP4 USHF.R.U32.HI UR4, URZ, UR9, UR4 ;  /* 0x00000009ff04c299 */ /* 0x000fe40008011604 */
[----:B------:R-:W-:Y:S02]  /*42c0*/  UIMAD.WIDE.U32 UR6, UR13, UR11, URZ ;  /* 0x0000000b0d0672a5 */ /* 0x000fe4000f8e00ff */
[----:B------:R-:W-:Y:S02]  /*42d0*/  @!UP4 USEL UR8, UR14, UR4, !UP0 ;  /* 0x000000040e08c287 */ /* 0x000fe4000c000000 */
[----:B------:R-:W-:Y:S03]  /*42e0*/  @!UP4 UISETP.NE.AND UP0, UPT, UR10, 0x1, UPT ;  /* 0x000000010a00c88c */ /* 0x000fe6000bf05270 */
[----:B------:R-:W-:Y:S02]  /*42f0*/  @!UP4 UMOV UR6, UR7 ;  /* 0x000000070006cc82 */ /* 0x000fe40008000000 */
[----:B------:R-:W3:Y:S02]  /*4300*/  @!UP4 LDCU UR4, c[0x0][0xb20] ;  /* 0x00016400ff04c7ac */ /* 0x000ee40008000800 */
[----:B---3--:R-:W-:Y:S04]  /*4310*/  @!UP4 USHF.R.U32.HI UR6, URZ, UR4, UR6 ;  /* 0x00000004ff06c299 */ /* 0x008fe80008011606 */
[----:B------:R-:W-:Y:S04]  /*4320*/  @!UP4 USEL UR6, UR13, UR6, !UP0 ;  /* 0x000000060d06c287 */ /* 0x000fe8000c000000 */
[----:B------:R-:W-:Y:S02]  /*4330*/  @!UP4 UIADD3 UR4, UPT, UPT, -UR8, UR6, URZ ;  /* 0x000000060804c290 */ /* 0x000fe4000fffe1ff */
[----:B------:R-:W-:Y:S02]  /*4340*/  @!UP4 UIADD3 UR6, UPT, UPT, UR8, -UR6, URZ ;  /* 0x800000060806c290 */ /* 0x000fe4000fffe0ff */
[----:B------:R-:W-:Y:S02]  /*4350*/  @!UP4 UIMAD UR14, UR4, UR5, UR14 ;  /* 0x00000005040ec2a4 */ /* 0x000fe4000f8e020e */
[----:B------:R-:W-:Y:S01]  /*4360*/  @!UP4 UIMAD UR13, UR6, UR10, UR13 ;  /* 0x0000000a060dc2a4 */ /* 0x000fe2000f8e020d */
[----:B------:R-:W-:Y:S11]  /*4370*/  BRA.U UP1, `(.L_x_70) ;  /* 0x0000000101107547 */ /* 0x000ff6000b800000 */
[----:B-1----:R-:W-:Y:S04]  /*4380*/  MOV R0, UR50 ;  /* 0x0000003200007c02 */ /* 0x002fe80008000f00 */
[----:B------:R-:W-:Y:S04]  /*4390*/  SHF.L.U32 R3, R0, 0x1f, RZ ;  /* 0x0000001f00037819 */ /* 0x000fe800000006ff */
[----:B------:R-:W1:Y:S02]  /*43a0*/  SYNCS.PHASECHK.TRANS64.TRYWAIT P1, [UR29+0x68], R3 ;  /* 0x00006803ff0075a7 */ /* 0x000e64000802111d */
[----:B-1----:R-:W-:Y:S05]  /*43b0*/  @!P1 BRA `(.L_x_71) ;  /* 0x00000058007c9947 */ /* 0x002fea0003800000 */
.L_x_70:
[----:B------:R-:W-:Y:S05]  /*43c0*/  BRA.U !UP6, `(.L_x_72) ;  /* 0x000000010e407547 */ /* 0x000fea000b800000 */
[----:B------:R-:W-:Y:S01]  /*43d0*/  UPLOP3.LUT UP2, UPT, UPT, UPT, UP5, 0x80, 0x8 ;  /* 0x000000000008789c */ /* 0x000fe20003f4f050 */
[----:B-1----:R-:W-:Y:S01]  /*43e0*/  HFMA2 R3, -RZ, RZ, 0, 5.9604644775390625e-08 ;  /* 0x00000001ff037431 */ /* 0x002fe200000001ff */
[----:B------:R-:W1:Y:S01]  /*43f0*/  LDCU.64 UR8, c[0x0][0x358] ;  /* 0x00006b00ff0877ac */ /* 0x000e620008000a00 */
[----:B------:R-:W-:Y:S03]  /*4400*/  IMAD.MOV.U32 R0, RZ, RZ, 0x1 ;  /* 0x00000001ff007424 */ /* 0x000fe600078e00ff */
[----:B------:R-:W-:Y:S05]  /*4410*/  PLOP3.LUT P1, PT, PT, PT, UP2, 0x80, 0x8 ;  /* 0x000000000008781c */ /* 0x000fea0003f2f028 */
[----:B------:R-:W3:Y:S01]  /*4420*/  @UP2 LDCU.64 UR4, c[0x0][0x888] ;  /* 0x00011100ff0427ac */ /* 0x000ee20008000a00 */
[----:B------:R-:W-:Y:S07]  /*4430*/  @UP2 UIMAD UR6, UR36, UR38, URZ ;  /* 0x00000026240622a4 */ /* 0x000fee000f8e02ff */
[----:B------:R-:W-:Y:S04]  /*4440*/  @P1 PRMT R6, R3, 0x7610, R6 ;  /* 0x0000761003061816 */ /* 0x000fe80000000006 */
[----:B------:R-:W-:Y:S05]  /*4450*/  @!P1 PRMT R6, R0, 0x7610, R6 ;  /* 0x0000761000069816 */ /* 0x000fea0000000006 */
[----:B------:R4:W-:Y:S01]  /*4460*/  STL.S16 [R1], R6 ;  /* 0x0000000601007387 */ /* 0x0009e20000100600 */
[----:B---3--:R-:W-:Y:S06]  /*4470*/  @UP2 UIMAD.WIDE UR4, UR6, 0x4, UR4 ;  /* 0x00000004060428a5 */ /* 0x008fec000f8e0204 */
[----:B------:R-:W-:Y:S02]  /*4480*/  IMAD.U32 R4, RZ, RZ, UR4 ;  /* 0x00000004ff047e24 */ /* 0x000fe4000f8e00ff */
[----:B------:R-:W-:Y:S03]  /*4490*/  IMAD.U32 R5, RZ, RZ, UR5 ;  /* 0x00000005ff057e24 */ /* 0x000fe6000f8e00ff */
[----:B------:R-:W3:Y:S02]  /*44a0*/  @!UP2 LDCU UR4, c[0x0][0x880] ;  /* 0x00011000ff04a7ac */ /* 0x000ee40008000800 */
[----:B-1---5:R4:W5:Y:S02]  /*44b0*/  @P1 LDG.E R154, desc[UR8][R4.64] ;  /* 0x00000008049a1981 */ /* 0x022964000c1e1900 */
[----:B---34-:R-:W-:Y:S07]  /*44c0*/  @!P1 MOV R154, UR4 ;  /* 0x00000004009a9c02 */ /* 0x018fee0008000f00 */
.L_x_72:
[----:B-----5:R-:W-:Y:S01]  /*44d0*/  @!P0 ISETP.EQ.AND P2, PT, R154, RZ, PT ;  /* 0x000000ff9a00820c */ /* 0x020fe20003f42270 */
[----:B------:R-:W-:Y:S01]  /*44e0*/  @!UPT UIADD3 URZ, UPT, UPT, URZ, URZ, URZ ;  /* 0x000000fffffff290 */ /* 0x000fe2000fffe0ff */
[----:B------:R-:W-:Y:S11]  /*44f0*/  @!P0 BRA `(.L_x_73) ;  /* 0x00000000001c8947 */ /* 0x000ff60003800000 */
[----:B------:R-:W-:Y:S01]  /*4500*/  PLOP3.LUT P2, PT, PT, PT, UP2, 0x80, 0x8 ;  /* 0x000000000008781c */ /* 0x000fe20003f4f028 */
[----:B-1----:R-:W3:Y:S03]  /*4510*/  LDL R0, [R1] ;  /* 0x0000000001007983 */ /* 0x002ee60000100800 */
[----:B------:R-:W-:Y:S02]  /*4520*/  PLOP3.LUT P2, PT, P2, PT, PT, 0x8, 0x80 ;  /* 0x000000000080781c */ /* 0x000fe4000174e170 */
[----:B---3--:R-:W-:Y:S11]  /*4530*/  LOP3.LUT P0, RZ, R0, 0xff, RZ, 0xc0, !PT ;  /* 0x000000ff00ff7812 */ /* 0x008ff6000780c0ff */
[----:B------:R-:W-:Y:S02]  /*4540*/  @!UPT UIADD3 URZ, UPT, UPT, URZ, URZ, URZ ;  /* 0x000000fffffff290 */ /* 0x000fe4000fffe0ff */
[----:B------:R-:W-:Y:S11]  /*4550*/  @P0 ISETP.EQ.AND P2, PT, R154, RZ, PT ;  /* 0x000000ff9a00020c */ /* 0x000ff60003f42270 */
[----:B------:R-:W-:Y:S02]  /*4560*/  @!UPT UIADD3 URZ, UPT, UPT, URZ, URZ, URZ ;  /* 0x000000fffffff290 */ /* 0x000fe4000fffe0ff */
.L_x_73:
[----:B------:R-:W3:Y:S01]  /*4570*/  SYNCS.PHASECHK.TRANS64.TRYWAIT P0, [UR29+0x58], R2 ;  /* 0x00005802ff0075a7 */ /* 0x000ee2000800111d */
[----:B------:R-:W-:Y:S02]  /*4580*/  ELECT P1, URZ, PT ;  /* 0x0000000000ff782f */ /* 0x000fe40003820000 */
[----:B------:R-:W-:Y:S01]  /*4590*/  IADD3 R10, PT, PT, R10, 0x1, RZ ;  /* 0x000000010a0a7810 */ /* 0x000fe20007ffe0ff */
[----:B---3--:R-:W-:Y:S10]  /*45a0*/  @!P0 BRA `(.L_x_74) ;  /* 0x0000005800188947 */ /* 0x008ff40003800000 */
.L_x_128:
[----:B------:R-:W-:Y:S01]  /*45b0*/  PLOP3.LUT P1, PT, P2, P1, PT, 0xf2, 0x2f ;  /* 0x00000000002f781c */ /* 0x000fe20001723e72 */
[----:B------:R-:W-:Y:S01]  /*45c0*/  UMOV UR6, 0x0 ;  /* 0x0000000000067882 */ /* 0x000fe20000000000 */
[----:B------:R-:W-:Y:S01]  /*45d0*/  UMOV UR7, 0x10000000 ;  /* 0x1000000000077882 */ /* 0x000fe20000000000 */
[----:B------:R-:W-:Y:S01]  /*45e0*/  UMOV UR28, UR36 ;  /* 0x00000024001c7c82 */ /* 0x000fe20008000000 */
[----:B------:R-:W-:Y:S01]  /*45f0*/  UMOV UR12, UR36 ;  /* 0x00000024000c7c82 */ /* 0x000fe20008000000 */
[----:B------:R-:W-:Y:S01]  /*4600*/  UMOV UR20, UR36 ;  /* 0x0000002400147c82 */ /* 0x000fe20008000000 */
[C---:B------:R-:W-:Y:S02]  /*4610*/  ISETP.NE.AND P0, PT, R10.reuse, 0x2, PT ;  /* 0x000000020a00780c */ /* 0x040fe40003f05270 */
[----:B------:R-:W-:Y:S02]  /*4620*/  LOP3.LUT R11, R11, 0x1, RZ, 0x3c, !PT ;  /* 0x000000010b0b7812 */ /* 0x000fe400078e3cff */
[----:B-1----:R-:W-:Y:S02]  /*4630*/  SEL R0, RZ, 0x1, P0 ;  /* 0x00000001ff007807 */ /* 0x002fe40000000000 */
[----:B------:R-:W-:Y:S01]  /*4640*/  SEL R10, R10, RZ, P0 ;  /* 0x000000ff0a0a7207 */ /* 0x000fe20000000000 */
[----:B------:R-:W-:Y:S01]  /*4650*/  VOTEU.ALL UP0, P1 ;  /* 0x0000000000ff7886 */ /* 0x000fe20000800000 */
[----:B------:R-:W-:Y:S04]  /*4660*/  LOP3.LUT R9, R9, R0, RZ, 0x3c, !PT ;  /* 0x0000000009097212 */ /* 0x000fe800078e3cff */
[----:B------:R-:W-:Y:S02]  /*4670*/  @!UP0 UIADD3 UR4, UP1, UPT, UR52, 0x580, URZ ;  /* 0x0000058034048890 */ /* 0x000fe4000ff3e0ff */
[----:B------:R-:W-:Y:S02]  /*4680*/  @!UP0 USHF.L.U32 UR35, UR46, 0x7, URZ ;  /* 0x000000072e238899 */ /* 0x000fe400080006ff */
[----:B------:R-:W-:Y:S02]  /*4690*/  @!UP0 UIADD3.X UR5, UPT, UPT, URZ, UR53, URZ, UP1, !UPT ;  /* 0x00000035ff058290 */ /* 0x000fe40008ffe4ff */
[----:B------:R-:W-:Y:S02]  /*46a0*/  @!UP0 UIMAD UR34, UR47, 0xa0, URZ ;  /* 0x000000a02f2288a4 */ /* 0x000fe4000f8e02ff */
[----:B------:R-:W-:Y:S02]  /*46b0*/  @!UP0 UIADD3 UR32, UPT, UPT, UR29, 0x200, URZ ;  /* 0x000002001d208890 */ /* 0x000fe4000fffe0ff */
[----:B------:R-:W-:Y:S01]  /*46c0*/  @!UP0 UIADD3 UR33, UPT, UPT, UR29, 0x50, URZ ;  /* 0x000000501d218890 */ /* 0x000fe2000fffe0ff */
[----:B------:R-:W-:Y:S01]  /*46d0*/  VOTEU.ALL UP1, P1 ;  /* 0x0000000000ff7886 */ /* 0x000fe20000820000 */
[----:B------:R-:W-:Y:S02]  /*46e0*/  @!UP0 UIADD3 UR24, UPT, UPT, UR29, 0x1200, URZ ;  /* 0x000012001d188890 */ /* 0x000fe4000fffe0ff */
[----:B------:R-:W-:Y:S03]  /*46f0*/  @!UP0 UIADD3 UR26, UPT, UPT, UR34, 0x20, URZ ;  /* 0x00000020221a8890 */ /* 0x000fe6000fffe0ff */
[----:B------:R-:W-:Y:S01]  /*4700*/  UMOV UR25, UR33 ;  /* 0x0000002100197c82 */ /* 0x000fe20008000000 */
[----:B------:R-:W-:Y:S01]  /*4710*/  UMOV UR27, UR35 ;  /* 0x00000023001b7c82 */ /* 0x000fe20008000000 */
[----:B------:R1:W-:Y:S01]  /*4720*/  @!UP1 UTMALDG.3D [UR32], [UR4], desc[UR6] ;  /* 0x00000620040095b4 */ /* 0x0003e20008011000 */
[----:B------:R-:W-:Y:S01]  /*4730*/  VOTEU.ALL UP1, P1 ;  /* 0x0000000000ff7886 */ /* 0x000fe20000820000 */
[----:B------:R-:W-:Y:S02]  /*4740*/  @!UP0 UIADD3 UR8, UPT, UPT, UR29, 0x2200, URZ ;  /* 0x000022001d088890 */ /* 0x000fe4000fffe0ff */
[----:B------:R-:W-:Y:S01]  /*4750*/  @!UP0 UIADD3 UR10, UPT, UPT, UR34, 0x40, URZ ;  /* 0x00000040220a8890 */ /* 0x000fe2000fffe0ff */
[----:B------:R-:W-:Y:S01]  /*4760*/  UMOV UR9, UR33 ;  /* 0x0000002100097c82 */ /* 0x000fe20008000000 */
[----:B------:R-:W-:Y:S01]  /*4770*/  UMOV UR11, UR35 ;  /* 0x00000023000b7c82 */ /* 0x000fe20008000000 */
[----:B------:R-:W-:Y:S01]  /*4780*/  @!UP1 UTMALDG.3D [UR24], [UR4], desc[UR6] ;  /* 0x00000618040095b4 */ /* 0x000fe20008011000 */
[----:B------:R-:W-:Y:S01]  /*4790*/  VOTEU.ALL UP1, P1 ;  /* 0x0000000000ff7886 */ /* 0x000fe20000820000 */
[----:B------:R-:W-:Y:S02]  /*47a0*/  @!UP0 UIADD3 UR16, UPT, UPT, UR29, 0x3200, URZ ;  /* 0x000032001d108890 */ /* 0x000fe4000fffe0ff */
[----:B------:R-:W-:Y:S01]  /*47b0*/  @!UP0 UIADD3 UR18, UPT, UPT, UR34, 0x60, URZ ;  /* 0x0000006022128890 */ /* 0x000fe2000fffe0ff */
[----:B------:R-:W-:Y:S01]  /*47c0*/  UMOV UR17, UR33 ;  /* 0x0000002100117c82 */ /* 0x000fe20008000000 */
[----:B------:R-:W-:Y:S01]  /*47d0*/  UMOV UR19, UR35 ;  /* 0x0000002300137c82 */ /* 0x000fe20008000000 */
[----:B------:R3:W-:Y:S01]  /*47e0*/  @!UP1 UTMALDG.3D [UR8], [UR4], desc[UR6] ;  /* 0x00000608040095b4 */ /* 0x0007e20008011000 */
[----:B------:R-:W-:Y:S02]  /*47f0*/  UIADD3 UR47, UPT, UPT, UR13, UR58, URZ ;  /* 0x0000003a0d2f7290 */ /* 0x000fe4000fffe0ff */
[----:B------:R-:W-:Y:S02]  /*4800*/  UIADD3 UR46, UPT, UPT, UR14, UR59, URZ ;  /* 0x0000003b0e2e7290 */ /* 0x000fe4000fffe0ff */
[----:B------:R-:W-:Y:S01]  /*4810*/  UPLOP3.LUT UP1, UPT, UPT, UPT, UPT, 0x80, 0x8 ;  /* 0x000000000008789c */ /* 0x000fe20003f2f070 */
[----:B-1----:R-:W-:Y:S01]  /*4820*/  UMOV UR36, UR30 ;  /* 0x0000001e00247c82 */ /* 0x002fe20008000000 */
[----:B---3--:R-:W-:Y:S02]  /*4830*/  @!UP0 UIADD3 UR8, UPT, UPT, UR29, 0x4200, URZ ;  /* 0x000042001d088890 */ /* 0x008fe4000fffe0ff */
[----:B------:R-:W-:Y:S01]  /*4840*/  @!UP0 UIADD3 UR10, UPT, UPT, UR34, 0x80, URZ ;  /* 0x00000080220a8890 */ /* 0x000fe2000fffe0ff */
[----:B------:R-:W-:Y:S05]  /*4850*/  VOTEU.ALL UP0, P1 ;  /* 0x0000000000ff7886 */ /* 0x000fea0000800000 */
[----:B------:R3:W-:Y:S01]  /*4860*/  @!UP0 UTMALDG.3D [UR16], [UR4], desc[UR6] ;  /* 0x00000610040085b4 */ /* 0x0007e20008011000 */
[----:B------:R-:W-:Y:S05]  /*4870*/  VOTEU.ALL UP0, P1 ;  /* 0x0000000000ff7886 */ /* 0x000fea0000800000 */
[----:B------:R3:W-:Y:S01]  /*4880*/  @!UP0 UTMALDG.3D [UR8], [UR4], desc[UR6] ;  /* 0x00000608040085b4 */ /* 0x0007e20008011000 */
[----:B------:R3:W-:Y:S01]  /*4890*/  @!P1 SYNCS.ARRIVE.TRANS64.RED.A0TR RZ, [UR29+0x50], R8 ;  /* 0x00005008ffff99a7 */ /* 0x0007e2000830041d */
[----:B------:R-:W-:Y:S01]  /*48a0*/  SYNCS.ARRIVE.TRANS64.RED.A1T0 RZ, [UR44], RZ ;  /* 0x000000ffffff79a7 */ /* 0x000fe2000810042c */
[----:B------:R-:W-:Y:S05]  /*48b0*/  BRA.U UP3, `(.L_x_75) ;  /* 0xfffffff503207547 */ /* 0x000fea000b83ffff */
[----:B------:R-:W-:Y:S07]  /*48c0*/  MOV R0, UR29 ;  /* 0x0000001d00007c02 */ /* 0x000fee0008000f00 */
.L_x_76:
[----:B-1----:R-:W-:-:S04]  /*48d0*/  SHF.L.U32 R3, R11, 0x1f, RZ ;  /* 0x0000001f0b037819 */ /* 0x002fc800000006ff */
[----:B------:R1:W4:Y:S03]  /*48e0*/  SYNCS.PHASECHK.TRANS64.TRYWAIT P0, [R0+URZ+0x58], R3 ;  /* 0x00005803000075a7 */ /* 0x00032600080011ff */
[----:B----4-:R-:W-:Y:S05]  /*48f0*/  @!P0 NANOSLEEP.SYNCS 0x989680 ;  /* 0x009896800000895d */ /* 0x010fea0003900000 */
[----:B------:R-:W4:Y:S02]  /*4900*/  @!P0 SYNCS.PHASECHK.TRANS64 P0, [R0+URZ+0x58], R3 ;  /* 0x00005803000085a7 */ /* 0x000f2400080010ff */
[----:B--234-:R-:W-:Y:S05]  /*4910*/  @P0 EXIT ;  /* 0x000000000000094d */ /* 0x01cfea0003800000 */
[----:B------:R-:W-:Y:S05]  /*4920*/  BRA `(.L_x_76) ;  /* 0xfffffffc00e87947 */ /* 0x000fea000383ffff */
.L_x_67:
[----:B------:R-:W-:-:S06]  /*4930*/  UISETP.GE.AND UP0, UPT, UR18, 0x4, UPT ;  /* 0x000000041200788c */ /* 0x000fcc000bf06270 */
[----:B------:R-:W-:-:S13]  /*4940*/  PLOP3.LUT P0, PT, PT, PT, UP0, 0x80, 0x8 ;  /* 0x000000000008781c */ /* 0x000fda0003f0f008 */
[----:B-1----:R-:W-:Y:S05]  /*4950*/  @!P0 EXIT ;  /* 0x000000000000894d */ /* 0x002fea0003800000 */
[----:B------:R-:W-:Y:S01]  /*4960*/  BAR.SYNC.DEFER_BLOCKING 0x6, 0xa0 ;  /* 0x0182800000007b1d */ /* 0x000fe20000010000 */
[----:B------:R-:W-:-:S05]  /*4970*/  IMAD.U32 R2, R2, 0x10000, RZ ;  /* 0x0001000002027824 */ /* 0x000fca00078e00ff */
[----:B------:R-:W-:Y:S01]  /*4980*/  UMOV UR4, 0x400 ;  /* 0x0000040000047882 */ /* 0x000fe20000000000 */
[----:B------:R-:W-:Y:S01]  /*4990*/  LOP3.LUT R2, R2, 0x600000, RZ, 0xc0, !PT ;  /* 0x0060000002027812 */ /* 0x000fe200078ec0ff */
[----:B------:R-:W-:Y:S01]  /*49a0*/  ULEA UR4, UR5, UR4, 0x18 ;  /* 0x0000000405047291 */ /* 0x000fe2000f8ec0ff */
[----:B------:R-:W-:Y:S01]  /*49b0*/  STL [R1+0x4], RZ ;  /* 0x000004ff01007387 */ /* 0x000fe20000100800 */
[----:B------:R-:W1:Y:S01]  /*49c0*/  LDCU UR42, c[0x0][0xb0c] ;  /* 0x00016180ff2a77ac */ /* 0x000e620008000800 */
[----:B------:R-:W2:Y:S01]  /*49d0*/  LDCU UR62, c[0x0][0xb20] ;  /* 0x00016400ff3e77ac */ /* 0x000ea20008000800 */
[----:B------:R-:W3:Y:S01]  /*49e0*/  LDCU UR39, c[0x0][0xb30] ;  /* 0x00016600ff2777ac */ /* 0x000ee20008000800 */
[----:B------:R-:W4:Y:S04]  /*49f0*/  LDCU.64 UR56, c[0x0][0x888] ;  /* 0x00011100ff3877ac */ /* 0x000f280008000a00 */
[----:B------:R-:W1:Y:S01]  /*4a00*/  LDS R3, [UR4+0x110] ;  /* 0x00011004ff037984 */ /* 0x000e620008000800 */
[----:B------:R-:W1:Y:S01]  /*4a10*/  LDCU.64 UR40, c[0x0][0xb28] ;  /* 0x00016500ff2877ac */ /* 0x000e620008000a00 */
[----:B------:R-:W1:Y:S01]  /*4a20*/  LDCU.128 UR52, c[0x0][0xb10] ;  /* 0x00016200ff3477ac */ /* 0x000e620008000c00 */
[----:B------:R-:W-:Y:S01]  /*4a30*/  UMOV UR43, URZ ;  /* 0x000000ff002b7c82 */ /* 0x000fe20008000000 */
[----:B------:R-:W-:Y:S01]  /*4a40*/  UMOV UR50, URZ ;  /* 0x000000ff00327c82 */ /* 0x000fe20008000000 */
[----:B------:R-:W-:Y:S01]  /*4a50*/  UMOV UR18, URZ ;  /* 0x000000ff00127c82 */ /* 0x000fe20008000000 */
[----:B------:R-:W-:Y:S01]  /*4a60*/  UMOV UR49, URZ ;  /* 0x000000ff00317c82 */ /* 0x000fe20008000000 */
[----:B-1234-:R-:W-:-:S07]  /*4a70*/  IADD3 R2, PT, PT, R3, R2, RZ ;  /* 0x0000000203027210 */ /* 0x01efce0007ffe0ff */
.L_x_97:
[----:B-1----:R-:W1:Y:S01]  /*4a80*/  S2UR UR61, SR_CgaCtaId ;  /* 0x00000000003d79c3 */ /* 0x002e620000008800 */
[----:B------:R-:W-:Y:S01]  /*4a90*/  UMOV UR44, 0x400 ;  /* 0x00000400002c7882 */ /* 0x000fe20000000000 */
[----:B------:R-:W-:Y:S04]  /*4aa0*/  MOV R0, UR49 ;  /* 0x0000003100007c02 */ /* 0x000fe80008000f00 */
[----:B------:R-:W-:Y:S01]  /*4ab0*/  SHF.L.U32 R3, R0, 0x1f, RZ ;  /* 0x0000001f00037819 */ /* 0x000fe200000006ff */
[----:B-1----:R-:W-:Y:S04]  /*4ac0*/  ULEA UR44, UR61, UR44, 0x18 ;  /* 0x0000002c3d2c7291 */ /* 0x002fe8000f8ec0ff */
[----:B------:R-:W-:Y:S09]  /*4ad0*/  ULEA UR4, UR18, UR44, 0x3 ;  /* 0x0000002c12047291 */ /* 0x000ff2000f8e18ff */
[----:B------:R-:W1:Y:S02]  /*4ae0*/  SYNCS.PHASECHK.TRANS64.TRYWAIT P0, [UR4+0x70], R3 ;  /* 0x00007003ff0075a7 */ /* 0x000e640008001104 */
[----:B-1----:R-:W-:Y:S05]  /*4af0*/  @!P0 BRA `(.L_x_77) ;  /* 0x0000005000dc8947 */ /* 0x002fea0003800000 */
.L_x_130:
[----:B------:R-:W-:Y:S02]  /*4b00*/  ULEA UR5, UR18, UR44, 0x4 ;  /* 0x0000002c12057291 */ /* 0x000fe4000f8e20ff */
[----:B------:R-:W-:Y:S01]  /*4b10*/  UIADD3 UR4, UPT, UPT, UR4, 0x80, URZ ;  /* 0x0000008004047890 */ /* 0x000fe2000fffe0ff */
[----:B------:R-:W2:Y:S03]  /*4b20*/  LDCU UR10, c[0x0][0xb24] ;  /* 0x00016480ff0a77ac */ /* 0x000ea60008000800 */
[----:B------:R-:W-:Y:S03]  /*4b30*/  UPRMT UR4, URZ, 0x654, UR4 ;  /* 0x00000654ff047896 */ /* 0x000fe60008000004 */
[----:B------:R-:W3:Y:S01]  /*4b40*/  LDS.128 R4, [UR5+0xf0] ;  /* 0x0000f005ff047984 */ /* 0x000ee20008000c00 */
[----:B------:R-:W-:Y:S01]  /*4b50*/  @!PT LDS RZ, [RZ] ;  /* 0x00000000fffff984 */ /* 0x000fe20000000800 */
[----:B------:R-:W-:Y:S01]  /*4b60*/  @!PT LDS RZ, [RZ] ;  /* 0x00000000fffff984 */ /* 0x000fe20000000800 */
[----:B------:R-:W-:Y:S01]  /*4b70*/  @!PT LDS RZ, [RZ] ;  /* 0x00000000fffff984 */ /* 0x000fe20000000800 */
[----:B------:R-:W-:Y:S01]  /*4b80*/  @!PT LDS RZ, [RZ] ;  /* 0x00000000fffff984 */ /* 0x000fe20000000800 */
[----:B------:R4:W-:Y:S07]  /*4b90*/  MEMBAR.ALL.CTA ;  /* 0x0000000000007992 */ /* 0x0009ee0000008000 */
[----:B----4-:R-:W4:Y:S02]  /*4ba0*/  FENCE.VIEW.ASYNC.S ;  /* 0x00000000000073c6 */ /* 0x010f240000000000 */
[----:B----4-:R-:W-:Y:S01]  /*4bb0*/  SYNCS.ARRIVE.TRANS64.RED.A1T0 RZ, [UR4], RZ ;  /* 0x000000ffffff79a7 */ /* 0x010fe20008100404 */
[----:B---3--:R-:W-:Y:S11]  /*4bc0*/  LOP3.LUT P0, RZ, R6, 0x1, RZ, 0xc0, !PT ;  /* 0x0000000106ff7812 */ /* 0x008ff6000780c0ff */
[----:B------:R-:W-:Y:S02]  /*4bd0*/  @!UPT UIADD3 URZ, UPT, UPT, URZ, URZ, URZ ;  /* 0x000000fffffff290 */ /* 0x000fe4000fffe0ff */
[----:B------:R-:W-:Y:S01]  /*4be0*/  VOTEU.ANY UP0, P0 ;  /* 0x0000000000ff7886 */ /* 0x000fe20000000100 */
[----:B------:R-:W-:Y:S01]  /*4bf0*/  PLOP3.LUT P3, PT, PT, PT, UP0, 0x80, 0x8 ;  /* 0x000000000008781c */ /* 0x000fe20003f6f008 */
[----:B------:R-:W-:Y:S01]  /*4c00*/  UP2UR UR48, UPR, URZ, 0x1 ;  /* 0x00000001ff307883 */ /* 0x000fe20008000000 */
[----:B------:R-:W-:Y:S02]  /*4c10*/  PLOP3.LUT P1, PT, PT, PT, UP0, 0x80, 0x8 ;  /* 0x000000000008781c */ /* 0x000fe40003f2f008 */
[----:B------:R-:W-:Y:S02]  /*4c20*/  PLOP3.LUT P2, PT, PT, PT, UP0, 0x80, 0x8 ;  /* 0x000000000008781c */ /* 0x000fe40003f4f008 */
[----:B------:R-:W-:Y:S01]  /*4c30*/  PLOP3.LUT P0, PT, PT, PT, UP0, 0x80, 0x8 ;  /* 0x000000000008781c */ /* 0x000fe20003f0f008 */
[----:B--2---:R-:W-:Y:S06]  /*4c40*/  UISETP.GE.AND UP0, UPT, UR10, 0x1, UPT ;  /* 0x000000010a00788c */ /* 0x004fec000bf06270 */
[----:B-1----:R-:W-:Y:S02]  /*4c50*/  @P3 MOV R3, R4 ;  /* 0x0000000400033202 */ /* 0x002fe40000000f00 */
[----:B------:R-:W-:Y:S02]  /*4c60*/  @P1 LOP3.LUT R0, R5, 0xffff, RZ, 0xc0, !PT ;  /* 0x0000ffff05001812 */ /* 0x000fe400078ec0ff */
[----:B------:R-:W-:Y:S02]  /*4c70*/  @P2 R2UR UR38, R3 ;  /* 0x00000000032622ca */ /* 0x000fe400000e0000 */
[----:B------:R-:W-:Y:S01]  /*4c80*/  @P0 R2UR UR37, R0 ;  /* 0x00000000002502ca */ /* 0x000fe200000e0000 */
[----:B------:R-:W-:Y:S03]  /*4c90*/  @!UPT UIADD3 URZ, UPT, UPT, URZ, URZ, URZ ;  /* 0x000000fffffff290 */ /* 0x000fe6000fffe0ff */
[----:B------:R-:W-:Y:S11]  /*4ca0*/  BRA.U !UP0, `(.L_x_78) ;  /* 0x0000000108c87547 */ /* 0x000ff6000b800000 */
[----:B------:R-:W1:Y:S01]  /*4cb0*/  LDCU UR7, c[0x0][0x370] ;  /* 0x00006e00ff0777ac */ /* 0x000e620008000800 */
[----:B------:R-:W2:Y:S01]  /*4cc0*/  LDCU UR4, c[0x0][0x374] ;  /* 0x00006e80ff0477ac */ /* 0x000ea20008000800 */
[----:B------:R-:W-:Y:S02]  /*4cd0*/  UISETP.NE.AND UP0, UPT, UR54, 0x1, UPT ;  /* 0x000000013600788c */ /* 0x000fe4000bf05270 */
[----:B------:R-:W-:Y:S02]  /*4ce0*/  UIMAD.WIDE.U32 UR12, UR37, UR55, URZ ;  /* 0x00000037250c72a5 */ /* 0x000fe4000f8e00ff */
[----:B------:R-:W-:Y:S02]  /*4cf0*/  UISETP.NE.AND UP1, UPT, UR42, 0x1, UPT ;  /* 0x000000012a00788c */ /* 0x000fe4000bf25270 */
[----:B------:R-:W-:Y:S02]  /*4d00*/  UISETP.NE.AND UP2, UPT, UR10, 0x1, UPT ;  /* 0x000000010a00788c */ /* 0x000fe4000bf45270 */
[----:B------:R-:W-:Y:S02]  /*4d10*/  UIMAD.WIDE.U32 UR16, UR38, UR52, URZ ;  /* 0x00000034261072a5 */ /* 0x000fe4000f8e00ff */
[----:B-1----:R-:W-:Y:S02]  /*4d20*/  UIMAD.WIDE.U32 UR14, UR7, UR52, URZ ;  /* 0x00000034070e72a5 */ /* 0x002fe4000f8e00ff */
[----:B--2---:R-:W-:Y:S07]  /*4d30*/  UIMAD.WIDE.U32 UR8, UR4, UR55, URZ ;  /* 0x00000037040872a5 */ /* 0x004fee000f8e00ff */
[----:B------:R-:W-:Y:S02]  /*4d40*/  UMOV UR5, UR9 ;  /* 0x0000000900057c82 */ /* 0x000fe40008000000 */
[----:B------:R-:W-:Y:S03]  /*4d50*/  @UP0 USHF.R.U32.HI UR4, URZ, UR62, UR5 ;  /* 0x0000003eff040299 */ /* 0x000fe60008011605 */
[----:B------:R-:W-:Y:S01]  /*4d60*/  UMOV UR5, UR13 ;  /* 0x0000000d00057c82 */ /* 0x000fe20008000000 */
[----:B------:R-:W-:Y:S02]  /*4d70*/  UIMAD.WIDE.U32 UR8, UR4, UR40, URZ ;  /* 0x00000028040872a5 */ /* 0x000fe4000f8e00ff */
[----:B------:R-:W-:Y:S03]  /*4d80*/  USHF.R.U32.HI UR6, URZ, UR62, UR5 ;  /* 0x0000003eff067299 */ /* 0x000fe60008011605 */
[----:B------:R-:W-:Y:S01]  /*4d90*/  UMOV UR5, UR15 ;  /* 0x0000000f00057c82 */ /* 0x000fe20008000000 */
[----:B------:R-:W-:Y:S02]  /*4da0*/  USEL UR6, UR37, UR6, !UP0 ;  /* 0x0000000625067287 */ /* 0x000fe4000c000000 */
[----:B------:R-:W-:Y:S01]  /*4db0*/  @UP1 USHF.R.U32.HI UR7, URZ, UR53, UR5 ;  /* 0x00000035ff071299 */ /* 0x000fe20008011605 */
[----:B------:R-:W-:Y:S02]  /*4dc0*/  UMOV UR8, UR9 ;  /* 0x0000000900087c82 */ /* 0x000fe40008000000 */
[----:B------:R-:W-:Y:S01]  /*4dd0*/  UMOV UR5, UR17 ;  /* 0x0000001100057c82 */ /* 0x000fe20008000000 */
[----:B------:R-:W-:Y:S02]  /*4de0*/  UIMAD.WIDE.U32 UR12, UR7, UR40, URZ ;  /* 0x00000028070c72a5 */ /* 0x000fe4000f8e00ff */
[----:B------:R-:W-:Y:S02]  /*4df0*/  @UP2 USHF.R.U32.HI UR4, URZ, UR41, UR8 ;  /* 0x00000029ff042299 */ /* 0x000fe40008011608 */
[----:B------:R-:W-:Y:S02]  /*4e00*/  USHF.R.U32.HI UR5, URZ, UR53, UR5 ;  /* 0x00000035ff057299 */ /* 0x000fe40008011605 */
[----:B------:R-:W-:Y:S02]  /*4e10*/  UIMAD UR4, UR10, UR4, URZ ;  /* 0x000000040a0472a4 */ /* 0x000fe4000f8e02ff */
[----:B------:R-:W-:Y:S02]  /*4e20*/  USEL UR5, UR38, UR5, !UP1 ;  /* 0x0000000526057287 */ /* 0x000fe4000c800000 */
[----:B------:R-:W-:Y:S01]  /*4e30*/  UISETP.GE.AND UP0, UPT, UR6, UR4, UPT ;  /* 0x000000040600728c */ /* 0x000fe2000bf06270 */
[----:B------:R-:W-:Y:S01]  /*4e40*/  UMOV UR8, UR13 ;  /* 0x0000000d00087c82 */ /* 0x000fe20008000000 */
[----:B------:R-:W-:Y:S02]  /*4e50*/  UIMAD.WIDE.U32 UR12, UR6, UR40, URZ ;  /* 0x00000028060c72a5 */ /* 0x000fe4000f8e00ff */
[----:B------:R-:W-:Y:S04]  /*4e60*/  @UP2 USHF.R.U32.HI UR7, URZ, UR41, UR8 ;  /* 0x00000029ff072299 */ /* 0x000fe80008011608 */
[----:B------:R-:W-:Y:S01]  /*4e70*/  UIMAD UR8, UR10, UR7, URZ ;  /* 0x000000070a0872a4 */ /* 0x000fe2000f8e02ff */
[----:B------:R-:W-:Y:S03]  /*4e80*/  UMOV UR4, UR13 ;  /* 0x0000000d00047c82 */ /* 0x000fe60008000000 */
[----:B------:R-:W-:Y:S02]  /*4e90*/  UISETP.GE.OR UP0, UPT, UR5, UR8, UP0 ;  /* 0x000000080500728c */ /* 0x000fe40008706670 */
[----:B------:R-:W-:Y:S02]  /*4ea0*/  USHF.R.U32.HI UR4, URZ, UR41, UR4 ;  /* 0x00000029ff047299 */ /* 0x000fe40008011604 */
[----:B------:R-:W-:Y:S02]  /*4eb0*/  UIMAD.WIDE.U32 UR8, UR5, UR40, URZ ;  /* 0x00000028050872a5 */ /* 0x000fe4000f8e00ff */
[----:B------:R-:W-:Y:S02]  /*4ec0*/  USEL UR12, UR6, UR4, !UP2 ;  /* 0x00000004060c7287 */ /* 0x000fe4000d000000 */
[----:B------:R-:W-:Y:S02]  /*4ed0*/  UIADD3 UR8, UPT, UPT, -UR5, URZ, URZ ;  /* 0x000000ff05087290 */ /* 0x000fe4000fffe1ff */
[----:B------:R-:W-:Y:S01]  /*4ee0*/  UIADD3 UR11, UPT, UPT, -UR12, URZ, URZ ;  /* 0x000000ff0c0b7290 */ /* 0x000fe2000fffe1ff */
[----:B------:R-:W-:Y:S01]  /*4ef0*/  @!UP0 UMOV UR4, UR9 ;  /* 0x0000000900048c82 */ /* 0x000fe20008000000 */
[----:B------:R-:W-:Y:S02]  /*4f00*/  UIADD3 UR9, UPT, UPT, -UR6, URZ, URZ ;  /* 0x000000ff06097290 */ /* 0x000fe4000fffe1ff */
[----:B------:R-:W-:Y:S02]  /*4f10*/  @!UP0 USHF.R.U32.HI UR4, URZ, UR41, UR4 ;  /* 0x00000029ff048299 */ /* 0x000fe40008011604 */
[----:B------:R-:W-:Y:S02]  /*4f20*/  UIMAD UR11, UR10, UR11, UR6 ;  /* 0x0000000b0a0b72a4 */ /* 0x000fe4000f8e0206 */
[----:B------:R-:W-:Y:S04]  /*4f30*/  @!UP0 USEL UR4, UR5, UR4, !UP2 ;  /* 0x0000000405048287 */ /* 0x000fe8000d000000 */
[----:B------:R-:W-:Y:S02]  /*4f40*/  @!UP0 UIMAD UR11, UR7, UR11, UR4 ;  /* 0x0000000b070b82a4 */ /* 0x000fe4000f8e0204 */
[----:B------:R-:W-:Y:S02]  /*4f50*/  @!UP0 UIADD3 UR12, UPT, UPT, UR12, -UR4, URZ ;  /* 0x800000040c0c8290 */ /* 0x000fe4000fffe0ff */
[----:B------:R-:W-:Y:S02]  /*4f60*/  UIMAD UR7, UR42, UR8, UR38 ;  /* 0x000000082a0772a4 */ /* 0x000fe4000f8e0226 */
[----:B------:R-:W-:Y:S02]  /*4f70*/  @!UP0 UIMAD UR6, UR12, UR10, UR5 ;  /* 0x0000000a0c0682a4 */ /* 0x000fe4000f8e0205 */
[----:B------:R-:W-:Y:S01]  /*4f80*/  UIMAD UR4, UR54, UR9, UR37 ;  /* 0x00000009360472a4 */ /* 0x000fe2000f8e0225 */
[----:B------:R-:W-:Y:S02]  /*4f90*/  @!UP0 UMOV UR5, UR11 ;  /* 0x0000000b00058c82 */ /* 0x000fe40008000000 */
[----:B------:R-:W-:Y:S02]  /*4fa0*/  UIMAD UR38, UR5, UR42, UR7 ;  /* 0x0000002a052672a4 */ /* 0x000fe4000f8e0207 */
[----:B------:R-:W-:Y:S11]  /*4fb0*/  UIMAD UR37, UR6, UR54, UR4 ;  /* 0x00000036062572a4 */ /* 0x000ff6000f8e0204 */
[----:B------:R-:W-:Y:S01]  /*4fc0*/  @!UPT UIADD3 URZ, UPT, UPT, URZ, URZ, URZ ;  /* 0x000000fffffff290 */ /* 0x000fe2000fffe0ff */
.L_x_78:
[----:B------:R-:W-:Y:S02]  /*4fd0*/  UISETP.NE.AND UP0, UPT, UR39, 0x1, UPT ;  /* 0x000000012700788c */ /* 0x000fe4000bf05270 */
[----:B------:R-:W-:Y:S02]  /*4fe0*/  UISETP.NE.AND UP1, UPT, UR48, URZ, UPT ;  /* 0x000000ff3000728c */ /* 0x000fe4000bf25270 */
[----:B------:R-:W-:Y:S04]  /*4ff0*/  UIADD3 UR45, UPT, UPT, UR18, 0x1, URZ ;  /* 0x00000001122d7890 */ /* 0x000fe8000fffe0ff */
[----:B------:R-:W-:Y:S02]  /*5000*/  PLOP3.LUT P1, PT, PT, PT, UP1, 0x80, 0x8 ;  /* 0x000000000008781c */ /* 0x000fe40003f2f018 */
[----:B------:R-:W-:Y:S01]  /*5010*/  PLOP3.LUT P0, PT, PT, PT, UP1, 0x80, 0x8 ;  /* 0x000000000008781c */ /* 0x000fe20003f0f018 */
[----:B------:R-:W1:Y:S01]  /*5020*/  @!UP0 LDCU.128 UR12, c[0x0][0xb10] ;  /* 0x00016200ff0c87ac */ /* 0x000e620008000c00 */
[----:B------:R-:W2:Y:S09]  /*5030*/  @!UP0 LDCU UR5, c[0x0][0xb0c] ;  /* 0x00016180ff0587ac */ /* 0x000eb20008000800 */
[----:B------:R-:W-:Y:S01]  /*5040*/  @P1 SHF.R.U32.HI R4, RZ, 0x10, R5 ;  /* 0x00000010ff041819 */ /* 0x000fe20000011605 */
[----:B------:R-:W3:Y:S03]  /*5050*/  @!UP0 LDCU UR10, c[0x0][0xb20] ;  /* 0x00016400ff0a87ac */ /* 0x000ee60008000800 */
[----:B------:R-:W-:Y:S01]  /*5060*/  @P0 R2UR UR51, R4 ;  /* 0x00000000043302ca */ /* 0x000fe200000e0000 */
[----:B-1----:R-:W-:Y:S02]  /*5070*/  UIMAD.WIDE.U32 UR8, UR38, UR12, URZ ;  /* 0x0000000c260872a5 */ /* 0x002fe4000f8e00ff */
[----:B------:R-:W-:Y:S02]  /*5080*/  UIMAD.WIDE.U32 UR6, UR37, UR15, URZ ;  /* 0x0000000f250672a5 */ /* 0x000fe4000f8e00ff */
[----:B------:R-:W-:Y:S03]  /*5090*/  @!UP0 UISETP.NE.AND UP1, UPT, UR14, 0x1, UPT ;  /* 0x000000010e00888c */ /* 0x000fe6000bf25270 */
[----:B------:R-:W-:Y:S01]  /*50a0*/  @!UP0 UMOV UR4, UR9 ;  /* 0x0000000900048c82 */ /* 0x000fe20008000000 */
[----:B--2---:R-:W-:Y:S02]  /*50b0*/  @!UP0 UISETP.NE.AND UP2, UPT, UR5, 0x1, UPT ;  /* 0x000000010500888c */ /* 0x004fe4000bf45270 */
[----:B------:R-:W-:Y:S01]  /*50c0*/  @!UP0 USHF.R.U32.HI UR4, URZ, UR13, UR4 ;  /* 0x0000000dff048299 */ /* 0x000fe20008011604 */
[----:B------:R-:W-:Y:S02]  /*50d0*/  @!UP0 UMOV UR6, UR7 ;  /* 0x0000000700068c82 */ /* 0x000fe40008000000 */
[----:B---3--:R-:W-:Y:S02]  /*50e0*/  @!UP0 USHF.R.U32.HI UR6, URZ, UR10, UR6 ;  /* 0x0000000aff068299 */ /* 0x008fe40008011606 */
[----:B------:R-:W-:Y:S02]  /*50f0*/  @!UP0 USEL UR7, UR38, UR4, !UP2 ;  /* 0x0000000426078287 */ /* 0x000fe4000d000000 */
[----:B------:R-:W-:Y:S04]  /*5100*/  @!UP0 USEL UR6, UR37, UR6, !UP1 ;  /* 0x0000000625068287 */ /* 0x000fe8000c800000 */
[----:B------:R-:W-:Y:S02]  /*5110*/  @!UP0 UIADD3 UR4, UPT, UPT, -UR7, UR6, URZ ;  /* 0x0000000607048290 */ /* 0x000fe4000fffe1ff */
[----:B------:R-:W-:Y:S02]  /*5120*/  @!UP0 UIADD3 UR6, UPT, UPT, UR7, -UR6, URZ ;  /* 0x8000000607068290 */ /* 0x000fe4000fffe0ff */
[----:B------:R-:W-:Y:S02]  /*5130*/  UIADD3 UR7, UPT, UPT, UR44, 0x200, URZ ;  /* 0x000002002c077890 */ /* 0x000fe4000fffe0ff */
[----:B------:R-:W-:Y:S02]  /*5140*/  @!UP0 UIMAD UR38, UR4, UR5, UR38 ;  /* 0x00000005042682a4 */ /* 0x000fe4000f8e0226 */
[----:B------:R-:W-:Y:S02]  /*5150*/  @!UP0 UIMAD UR37, UR6, UR14, UR37 ;  /* 0x0000000e062582a4 */ /* 0x000fe4000f8e0225 */
[----:B------:R-:W-:Y:S09]  /*5160*/  ULOP3.LUT UP0, URZ, UR7, 0x90, URZ, 0xc0, !UPT ;  /* 0x0000009007ff7892 */ /* 0x000ff2000f80c0ff */
[----:B------:R-:W-:Y:S05]  /*5170*/  BRA.U !UP0, `(.L_x_79) ;  /* 0x0000000108407547 */ /* 0x000fea000b800000 */
[----:B------:R-:W1:Y:S01]  /*5180*/  LDCU.64 UR8, c[0x4][0x80] ;  /* 0x01001000ff0877ac */ /* 0x000e620008000a00 */
[----:B------:R-:W-:Y:S01]  /*5190*/  MOV R15, 0x0 ;  /* 0x00000000000f7802 */ /* 0x000fe20000000f00 */
[----:B------:R-:W-:Y:S02]  /*51a0*/  HFMA2 R12, -RZ, RZ, 0, 5.9604644775390625e-08 ;  /* 0x00000001ff0c7431 */ /* 0x000fe400000001ff */
[----:B------:R-:W-:Y:S02]  /*51b0*/  IMAD.MOV.U32 R8, RZ, RZ, 0x70 ;  /* 0x00000070ff087424 */ /* 0x000fe400078e00ff */
[----:B------:R-:W-:Y:S01]  /*51c0*/  IMAD.MOV.U32 R13, RZ, RZ, RZ ;  /* 0x000000ffff0d7224 */ /* 0x000fe200078e00ff */
[----:B------:R-:W2:Y:S01]  /*51d0*/  LDCU.64 UR6, c[0x4][0x88] ;  /* 0x01001100ff0677ac */ /* 0x000ea20008000a00 */
[----:B------:R-:W3:Y:S01]  /*51e0*/  LDC.64 R14, c[0x4][R15] ;  /* 0x010000000f0e7b82 */ /* 0x000ee20000000a00 */
[----:B------:R-:W4:Y:S01]  /*51f0*/  LDCU.64 UR4, c[0x4][0x8] ;  /* 0x01000100ff0477ac */ /* 0x000f220008000a00 */
[----:B-1----:R-:W-:Y:S01]  /*5200*/  MOV R5, UR9 ;  /* 0x0000000900057c02 */ /* 0x002fe20008000f00 */
[----:B------:R-:W-:Y:S01]  /*5210*/  IMAD.U32 R4, RZ, RZ, UR8 ;  /* 0x00000008ff047e24 */ /* 0x000fe2000f8e00ff */
[----:B--2---:R-:W-:Y:S01]  /*5220*/  MOV R7, UR7 ;  /* 0x0000000700077c02 */ /* 0x004fe20008000f00 */
[----:B------:R-:W-:Y:S01]  /*5230*/  IMAD.U32 R6, RZ, RZ, UR6 ;  /* 0x00000006ff067e24 */ /* 0x000fe2000f8e00ff */
[----:B----4-:R-:W-:Y:S01]  /*5240*/  MOV R11, UR5 ;  /* 0x00000005000b7c02 */ /* 0x010fe20008000f00 */
[----:B------:R-:W-:Y:S02]  /*5250*/  IMAD.U32 R10, RZ, RZ, UR4 ;  /* 0x00000004ff0a7e24 */ /* 0x000fe4000f8e00ff */
[----:B------:R-:W-:Y:S07]  /*5260*/  LEPC R20, `(.L_x_79) ;  /* 0x000000001014794e */ /* 0x000fee0000000000 */
[----:B---3-5:R-:W-:Y:S05]  /*5270*/  CALL.ABS.NOINC R14 ;  /* 0x000000000e007343 */ /* 0x028fea0003c00000 */
.L_x_79:
[----:B------:R-:W-:Y:S04]  /*5280*/  UIADD3 UR4, UPT, UPT, UR44, 0x5200, URZ ;  /* 0x000052002c047890 */ /* 0x000fe8000fffe0ff */
        /* <DEDUP_REMOVED lines=18> */
.L_x_80:
[----:B------:R-:W-:Y:S01]  /*53b0*/  PLOP3.LUT P1, PT, PT, PT, PT, 0x8, 0x80 ;  /* 0x000000000080781c */ /* 0x000fe20003f2e170 */
[----:B------:R-:W-:Y:S01]  /*53c0*/  UISETP.NE.AND UP1, UPT, UR60, URZ, UPT ;  /* 0x000000ff3c00728c */ /* 0x000fe2000bf25270 */
[----:B------:R1:W5:Y:S01]  /*53d0*/  LDL R16, [R1] ;  /* 0x0000000001107983 */ /* 0x0003620000100800 */
[----:B------:R-:W2:Y:S04]  /*53e0*/  LDC.64 R6, c[0x0][0x890] ;  /* 0x00022400ff067b82 */ /* 0x000ea80000000a00 */
[----:B------:R-:W-:Y:S04]  /*53f0*/  PLOP3.LUT P0, PT, PT, PT, UP1, 0x80, 0x8 ;  /* 0x000000000008781c */ /* 0x000fe80003f0f018 */
[----:B------:R-:W3:Y:S01]  /*5400*/  LDC.64 R4, c[0x0][0x8b0] ;  /* 0x00022c00ff047b82 */ /* 0x000ee20000000a00 */
[----:B------:R-:W4:Y:S01]  /*5410*/  @UP1 LDCU.64 UR4, c[0x0][0x888] ;  /* 0x00011100ff0417ac */ /* 0x000f220008000a00 */
[----:B--2---:R-:W-:Y:S01]  /*5420*/  ISETP.NE.U32.AND P3, PT, R6, RZ, PT ;  /* 0x000000ff0600720c */ /* 0x004fe20003f65070 */
[----:B----4-:R-:W-:Y:S03]  /*5430*/  @UP1 UISETP.NE.U32.AND UP0, UPT, UR4, URZ, UPT ;  /* 0x000000ff0400128c */ /* 0x010fe6000bf05070 */
[----:B------:R-:W-:Y:S02]  /*5440*/  ISETP.NE.AND.EX P3, PT, R7, RZ, PT, P3 ;  /* 0x000000ff0700720c */ /* 0x000fe40003f65330 */
[----:B---3--:R-:W-:Y:S01]  /*5450*/  ISETP.NE.U32.AND P4, PT, R4, RZ, PT ;  /* 0x000000ff0400720c */ /* 0x008fe20003f85070 */
[----:B------:R-:W-:Y:S01]  /*5460*/  @UP1 UISETP.NE.AND.EX UP0, UPT, UR5, URZ, UPT, UP0 ;  /* 0x000000ff0500128c */ /* 0x000fe2000bf05300 */
[----:B------:R-:W-:Y:S02]  /*5470*/  @P0 PLOP3.LUT P1, PT, P3, PT, PT, 0x80, 0x8 ;  /* 0x000000000008081c */ /* 0x000fe40001f2f070 */
[----:B------:R-:W-:Y:S01]  /*5480*/  ISETP.NE.AND.EX P4, PT, R5, RZ, PT, P4 ;  /* 0x000000ff0500720c */ /* 0x000fe20003f85340 */
[----:B------:R-:W-:Y:S06]  /*5490*/  @UP1 USEL UR4, URZ, 0xffffffff, UP0 ;  /* 0xffffffffff041887 */ /* 0x000fec0008000000 */
[----:B-1----:R-:W-:Y:S06]  /*54a0*/  @!P3 BRA `(.L_x_81) ;  /* 0x00000000003cb947 */ /* 0x002fec0003800000 */
[----:B------:R-:W1:Y:S01]  /*54b0*/  LDC.64 R8, c[0x0][0x888] ;  /* 0x00022200ff087b82 */ /* 0x000e620000000a00 */
[----:B------:R-:W2:Y:S01]  /*54c0*/  LDCU.64 UR6, c[0x0][0x358] ;  /* 0x00006b00ff0677ac */ /* 0x000ea20008000a00 */
[----:B------:R-:W-:Y:S01]  /*54d0*/  IMAD.MOV.U32 R0, RZ, RZ, 0x1 ;  /* 0x00000001ff007424 */ /* 0x000fe200078e00ff */
[----:B-1----:R-:W-:Y:S04]  /*54e0*/  ISETP.NE.U32.AND P2, PT, R8, RZ, PT ;  /* 0x000000ff0800720c */ /* 0x002fe80003f45070 */
[----:B------:R-:W-:Y:S11]  /*54f0*/  ISETP.NE.AND.EX P2, PT, R9, RZ, PT, P2 ;  /* 0x000000ff0900720c */ /* 0x000ff60003f45320 */
[----:B------:R-:W-:Y:S02]  /*5500*/  @!UPT UIADD3 URZ, UPT, UPT, URZ, URZ, URZ ;  /* 0x000000fffffff290 */ /* 0x000fe4000fffe0ff */
[----:B------:R-:W1:Y:S01]  /*5510*/  @P2 LDC.64 R8, c[0x0][0x888] ;  /* 0x00022200ff082b82 */ /* 0x000e620000000a00 */
[----:B------:R-:W-:Y:S04]  /*5520*/  @P2 IMAD R3, R6, UR36, RZ ;  /* 0x0000002406032c24 */ /* 0x000fe8000f8e02ff */
[----:B-1----:R-:W-:Y:S04]  /*5530*/  @P2 IMAD.WIDE R8, R3, 0x4, R8 ;  /* 0x0000000403082825 */ /* 0x002fe800078e0208 */
[----:B------:R-:W-:Y:S01]  /*5540*/  IMAD.MOV.U32 R3, RZ, RZ, 0x1 ;  /* 0x00000001ff037424 */ /* 0x000fe200078e00ff */
[----:B--2--5:R1:W5:Y:S04]  /*5550*/  @P2 LDG.E R154, desc[UR6][R8.64] ;  /* 0x00000006089a2981 */ /* 0x024368000c1e1900 */
[----:B------:R-:W-:Y:S04]  /*5560*/  @P2 PRMT R16, R3, 0x7610, R16 ;  /* 0x0000761003102816 */ /* 0x000fe80000000010 */
[----:B------:R-:W-:Y:S05]  /*5570*/  @!P2 PRMT R16, R0, 0x7610, R16 ;  /* 0x000076100010a816 */ /* 0x000fea0000000010 */
[----:B------:R1:W-:Y:S02]  /*5580*/  STL.S16 [R1], R16 ;  /* 0x0000001001007387 */ /* 0x0003e40000100600 */
[----:B-1----:R-:W2:Y:S02]  /*5590*/  @!P2 LDC R154, c[0x0][0x880] ;  /* 0x00022000ff9aab82 */ /* 0x002ea40000000800 */
.L_x_81:
[----:B------:R-:W-:Y:S05]  /*55a0*/  @!P4 BRA `(.L_x_82) ;  /* 0x000000000028c947 */ /* 0x000fea0003800000 */
[----:B------:R-:W1:Y:S01]  /*55b0*/  LDC.64 R6, c[0x0][0x8a8] ;  /* 0x00022a00ff067b82 */ /* 0x000e620000000a00 */
[----:B------:R-:W3:Y:S01]  /*55c0*/  LDCU.64 UR6, c[0x0][0x358] ;  /* 0x00006b00ff0677ac */ /* 0x000ee20008000a00 */
[----:B-1----:R-:W-:Y:S04]  /*55d0*/  ISETP.NE.U32.AND P2, PT, R6, RZ, PT ;  /* 0x000000ff0600720c */ /* 0x002fe80003f45070 */
[----:B------:R-:W-:Y:S11]  /*55e0*/  ISETP.NE.AND.EX P2, PT, R7, RZ, PT, P2 ;  /* 0x000000ff0700720c */ /* 0x000ff60003f45320 */
[----:B------:R-:W-:Y:S02]  /*55f0*/  @!UPT UIADD3 URZ, UPT, UPT, URZ, URZ, URZ ;  /* 0x000000fffffff290 */ /* 0x000fe4000fffe0ff */
[----:B------:R-:W1:Y:S01]  /*5600*/  @P2 LDC.64 R6, c[0x0][0x8a8] ;  /* 0x00022a00ff062b82 */ /* 0x000e620000000a00 */
[----:B------:R-:W-:Y:S04]  /*5610*/  @P2 IMAD R3, R4, UR36, RZ ;  /* 0x0000002404032c24 */ /* 0x000fe8000f8e02ff */
[----:B-1----:R-:W-:Y:S05]  /*5620*/  @P2 IMAD.WIDE R6, R3, 0x4, R6 ;  /* 0x0000000403062825 */ /* 0x002fea00078e0206 */
[----:B---3-5:R1:W5:Y:S02]  /*5630*/  @P2 LDG.E R152, desc[UR6][R6.64] ;  /* 0x0000000606982981 */ /* 0x028364000c1e1900 */
[----:B-1----:R-:W3:Y:S02]  /*5640*/  @!P2 LDC R152, c[0x0][0x8a0] ;  /* 0x00022800ff98ab82 */ /* 0x002ee40000000800 */
.L_x_82:
[----:B------:R-:W4:Y:S01]  /*5650*/  LDL R7, [R1+0x4] ;  /* 0x0000040001077983 */ /* 0x000f220000100800 */
[----:B--2--5:R-:W-:Y:S01]  /*5660*/  @P0 ISETP.NE.AND P4, PT, R154, RZ, PT ;  /* 0x000000ff9a00020c */ /* 0x024fe20003f85270 */
[----:B------:R-:W-:Y:S01]  /*5670*/  IMAD.U32 R3, RZ, RZ, UR4 ;  /* 0x00000004ff037e24 */ /* 0x000fe2000f8e00ff */
[----:B------:R-:W-:Y:S01]  /*5680*/  @P0 LOP3.LUT P2, RZ, R16, 0xff, RZ, 0xc0, !PT ;  /* 0x000000ff10ff0812 */ /* 0x000fe2000784c0ff */
[----:B------:R-:W-:Y:S01]  /*5690*/  BSSY B1, `(.L_x_83) ;  /* 0x000006a000017945 */ /* 0x000fe20003800000 */
[----:B------:R-:W-:Y:S02]  /*56a0*/  @P0 SEL R4, RZ, 0xffffffff, P4 ;  /* 0xffffffffff040807 */ /* 0x000fe40002000000 */
[----:B------:R-:W-:Y:S02]  /*56b0*/  CS2R R190, SRZ ;  /* 0x0000000000be7805 */ /* 0x000fe4000001ff00 */
[----:B------:R-:W-:Y:S02]  /*56c0*/  PLOP3.LUT P5, PT, PT, PT, PT, 0x8, 0x80 ;  /* 0x000000000080781c */ /* 0x000fe40003fae170 */
[----:B------:R-:W-:Y:S02]  /*56d0*/  CS2R R188, SRZ ;  /* 0x0000000000bc7805 */ /* 0x000fe4000001ff00 */
[----:B------:R-:W-:Y:S01]  /*56e0*/  @P1 SEL R4, R3, R4, !P2 ;  /* 0x0000000403041207 */ /* 0x000fe20005000000 */
[----:B------:R-:W-:Y:S01]  /*56f0*/  IMAD.U32 R3, RZ, RZ, UR50 ;  /* 0x00000032ff037e24 */ /* 0x000fe2000f8e00ff */
[----:B------:R-:W-:Y:S02]  /*5700*/  CS2R R186, SRZ ;  /* 0x0000000000ba7805 */ /* 0x000fe4000001ff00 */
[----:B------:R-:W-:Y:S02]  /*5710*/  CS2R R184, SRZ ;  /* 0x0000000000b87805 */ /* 0x000fe4000001ff00 */
[----:B------:R-:W-:Y:S02]  /*5720*/  @P0 LOP3.LUT R4, R4, 0x1, RZ, 0xc0, !PT ;  /* 0x0000000104040812 */ /* 0x000fe400078ec0ff */
[----:B------:R-:W-:Y:S02]  /*5730*/  CS2R R194, SRZ ;  /* 0x0000000000c27805 */ /* 0x000fe4000001ff00 */
[----:B------:R-:W-:Y:S02]  /*5740*/  SHF.L.U32 R5, R3, 0x1f, RZ ;  /* 0x0000001f03057819 */ /* 0x000fe400000006ff */
[----:B------:R-:W-:Y:S02]  /*5750*/  CS2R R192, SRZ ;  /* 0x0000000000c07805 */ /* 0x000fe4000001ff00 */
[----:B------:R-:W-:Y:S01]  /*5760*/  ISETP.NE.U32.OR P1, PT, R4, 0x1, !P0 ;  /* 0x000000010400780c */ /* 0x000fe20004725470 */
[----:B------:R-:W-:Y:S01]  /*5770*/  IMAD.U32 R4, RZ, RZ, UR43 ;  /* 0x0000002bff047e24 */ /* 0x000fe2000f8e00ff */
[----:B------:R-:W-:Y:S02]  /*5780*/  CS2R R198, SRZ ;  /* 0x0000000000c67805 */ /* 0x000fe4000001ff00 */
[----:B------:R-:W-:Y:S02]  /*5790*/  CS2R R196, SRZ ;  /* 0x0000000000c47805 */ /* 0x000fe4000001ff00 */
[----:B------:R-:W-:Y:S02]  /*57a0*/  CS2R R182, SRZ ;  /* 0x0000000000b67805 */ /* 0x000fe4000001ff00 */
[----:B------:R-:W-:Y:S02]  /*57b0*/  CS2R R180, SRZ ;  /* 0x0000000000b47805 */ /* 0x000fe4000001ff00 */
[----:B------:R-:W-:Y:S02]  /*57c0*/  LEA R0, R4, UR44, 0x3 ;  /* 0x0000002c04007c11 */ /* 0x000fe4000f8e18ff */
[----:B------:R-:W-:Y:S02]  /*57d0*/  CS2R R178, SRZ ;  /* 0x0000000000b27805 */ /* 0x000fe4000001ff00 */
        /* <DEDUP_REMOVED lines=9> */
[----:B----4-:R-:W-:Y:S04]  /*5870*/  @P1 SHF.L.U32 R6, R7, 0x1f, RZ ;  /* 0x0000001f07061819 */ /* 0x010fe800000006ff */
[----:B------:R-:W1:Y:S01]  /*5880*/  @P1 SYNCS.PHASECHK.TRANS64.TRYWAIT P0, [UR44+0x50], R6 ;  /* 0x00005006ff0015a7 */ /* 0x000e62000800112c */
[----:B------:R2:W4:Y:S01]  /*5890*/  SYNCS.PHASECHK.TRANS64.TRYWAIT P4, [R0+URZ+0x90], R5 ;  /* 0x00009005000075a7 */ /* 0x00052200080811ff */
[----:B-1----:R-:W-:Y:S01]  /*58a0*/  @P1 PLOP3.LUT P5, PT, P0, PT, PT, 0x8, 0x80 ;  /* 0x000000000080181c */ /* 0x002fe200007ae170 */
[----:B------:R-:W-:Y:S01]  /*58b0*/  @!UPT UIADD3 URZ, UPT, UPT, URZ, URZ, URZ ;  /* 0x000000fffffff290 */ /* 0x000fe2000fffe0ff */
[----:B--2-4-:R-:W-:Y:S11]  /*58c0*/  @!P1 BRA `(.L_x_84) ;  /* 0x0000000400189947 */ /* 0x014ff60003800000 */
[----:B------:R-:W-:Y:S01]  /*58d0*/  ISETP.NE.U32.AND P0, PT, RZ, UR56, PT ;  /* 0x00000038ff007c0c */ /* 0x000fe2000bf05070 */
[----:B------:R-:W-:Y:S01]  /*58e0*/  BSSY B0, `(.L_x_85) ;  /* 0x0000022000007945 */ /* 0x000fe20003800000 */
[----:B------:R-:W-:Y:S02]  /*58f0*/  ISETP.NE.AND P2, PT, R154, RZ, PT ;  /* 0x000000ff9a00720c */ /* 0x000fe40003f45270 */
[----:B------:R-:W-:Y:S02]  /*5900*/  CS2R R162, SRZ ;  /* 0x0000000000a27805 */ /* 0x000fe4000001ff00 */
[----:B------:R-:W-:Y:S02]  /*5910*/  ISETP.NE.AND.EX P0, PT, RZ, UR57, PT, P0 ;  /* 0x00000039ff007c0c */ /* 0x000fe4000bf05300 */
[----:B------:R-:W-:Y:S02]  /*5920*/  CS2R R160, SRZ ;  /* 0x0000000000a07805 */ /* 0x000fe4000001ff00 */
[----:B------:R-:W-:Y:S02]  /*5930*/  LOP3.LUT P1, RZ, R16, 0xff, RZ, 0xc0, !PT ;  /* 0x000000ff10ff7812 */ /* 0x000fe4000782c0ff */
[----:B------:R-:W-:Y:S02]  /*5940*/  CS2R R170, SRZ ;  /* 0x0000000000aa7805 */ /* 0x000fe4000001ff00 */
[----:B------:R-:W-:Y:S02]  /*5950*/  SEL R3, RZ, 0xffffffff, P2 ;  /* 0xffffffffff037807 */ /* 0x000fe40001000000 */
[----:B------:R-:W-:Y:S02]  /*5960*/  CS2R R168, SRZ ;  /* 0x0000000000a87805 */ /* 0x000fe4000001ff00 */
[----:B------:R-:W-:Y:S02]  /*5970*/  SEL R4, RZ, 0xffffffff, P0 ;  /* 0xffffffffff047807 */ /* 0x000fe40000000000 */
[----:B------:R-:W-:Y:S02]  /*5980*/  CS2R R178, SRZ ;  /* 0x0000000000b27805 */ /* 0x000fe4000001ff00 */
[----:B------:R-:W-:Y:S02]  /*5990*/  PLOP3.LUT P0, PT, PT, PT, PT, 0x8, 0x80 ;  /* 0x000000000080781c */ /* 0x000fe40003f0e170 */
[----:B------:R-:W-:Y:S02]  /*59a0*/  CS2R R176, SRZ ;  /* 0x0000000000b07805 */ /* 0x000fe4000001ff00 */
[----:B------:R-:W-:Y:S02]  /*59b0*/  @P3 SEL R3, R4, R3, !P1 ;  /* 0x0000000304033207 */ /* 0x000fe40004800000 */
[----:B------:R-:W-:Y:S02]  /*59c0*/  CS2R R198, SRZ ;  /* 0x0000000000c67805 */ /* 0x000fe4000001ff00 */
[----:B------:R-:W-:Y:S02]  /*59d0*/  CS2R R196, SRZ ;  /* 0x0000000000c47805 */ /* 0x000fe4000001ff00 */
[----:B------:R-:W-:Y:S02]  /*59e0*/  CS2R R186, SRZ ;  /* 0x0000000000ba7805 */ /* 0x000fe4000001ff00 */
[----:B------:R-:W-:Y:S02]  /*59f0*/  LOP3.LUT R3, R3, 0x1, RZ, 0xc0, !PT ;  /* 0x0000000103037812 */ /* 0x000fe400078ec0ff */
[----:B------:R-:W-:Y:S02]  /*5a00*/  CS2R R184, SRZ ;  /* 0x0000000000b87805 */ /* 0x000fe4000001ff00 */
[----:B------:R-:W-:Y:S11]  /*5a10*/  ISETP.NE.U32.AND P1, PT, R3, 0x1, PT ;  /* 0x000000010300780c */ /* 0x000ff60003f25070 */
[----:B------:R-:W-:Y:S02]  /*5a20*/  @!UPT UIADD3 URZ, UPT, UPT, URZ, URZ, URZ ;  /* 0x000000fffffff290 */ /* 0x000fe4000fffe0ff */
[----:B------:R-:W1:Y:S02]  /*5a30*/  @P1 S2R R3, SR_TID.X ;  /* 0x0000000000031919 */ /* 0x000e640000002100 */
[C---:B-1----:R-:W-:Y:S02]  /*5a40*/  @P1 IMAD.SHL.U32 R6, R3.reuse, 0x20, RZ ;  /* 0x0000002003061824 */ /* 0x042fe400078e00ff */
[----:B------:R-:W-:Y:S03]  /*5a50*/  @P1 IMAD.SHL.U32 R3, R3, 0x4, RZ ;  /* 0x0000000403031824 */ /* 0x000fe600078e00ff */
[C---:B------:R-:W-:Y:S02]  /*5a60*/  @P1 LOP3.LUT R4, R6.reuse, 0x80, RZ, 0xc0, !PT ;  /* 0x0000008006041812 */ /* 0x040fe400078ec0ff */
[----:B------:R-:W-:Y:S02]  /*5a70*/  @P1 LOP3.LUT P2, RZ, R6, 0x80, RZ, 0xc0, !PT ;  /* 0x0000008006ff1812 */ /* 0x000fe4000784c0ff */
[----:B------:R-:W-:Y:S02]  /*5a80*/  @P1 LOP3.LUT R3, R4, 0x10, R3, 0xf8, !PT ;  /* 0x0000001004031812 */ /* 0x000fe400078ef803 */
[----:B------:R-:W-:Y:S02]  /*5a90*/  @P1 PLOP3.LUT P0, PT, P2, PT, PT, 0x80, 0x8 ;  /* 0x000000000008181c */ /* 0x000fe4000170f070 */
[----:B------:R-:W-:Y:S05]  /*5aa0*/  @P1 LOP3.LUT R6, R3, 0xf60, R6, 0xf8, !PT ;  /* 0x00000f6003061812 */ /* 0x000fea00078ef806 */
[----:B------:R-:W-:Y:S01]  /*5ab0*/  @P1 VIADD R4, R6, UR44 ;  /* 0x0000002c06041c36 */ /* 0x000fe20008000000 */
[----:B------:R-:W-:Y:S06]  /*5ac0*/  @!P5 BRA `(.L_x_86) ;  /* 0x00000000000cd947 */ /* 0x000fec0003800000 */
[----:B------:R-:W-:Y:S04]  /*5ad0*/  SHF.L.U32 R8, R7, 0x1f, RZ ;  /* 0x0000001f07087819 */ /* 0x000fe800000006ff */
[----:B------:R-:W1:Y:S02]  /*5ae0*/  SYNCS.PHASECHK.TRANS64.TRYWAIT P2, [UR44+0x50], R8 ;  /* 0x00005008ff0075a7 */ /* 0x000e64000804112c */
[----:B-1----:R-:W-:Y:S05]  /*5af0*/  @!P2 BRA `(.L_x_87) ;  /* 0x0000004000f4a947 */ /* 0x002fea0003800000 */
.L_x_86:
[----:B------:R-:W-:Y:S05]  /*5b00*/  BSYNC B0 ;  /* 0x0000000000007941 */ /* 0x000fea0003800000 */
.L_x_85:
[----:B------:R-:W2:Y:S01]  /*5b10*/  LDL.LU R7, [R1+0x4] ;  /* 0x0000040001077983 */ /* 0x000ea20000300800 */
[----:B------:R-:W-:Y:S02]  /*5b20*/  CS2R R166, SRZ ;  /* 0x0000000000a67805 */ /* 0x000fe4000001ff00 */
[----:B------:R-:W-:Y:S02]  /*5b30*/  CS2R R164, SRZ ;  /* 0x0000000000a47805 */ /* 0x000fe4000001ff00 */
[----:B------:R-:W-:Y:S01]  /*5b40*/  CS2R R174, SRZ ;  /* 0x0000000000ae7805 */ /* 0x000fe2000001ff00 */
[----:B------:R4:W2:Y:S01]  /*5b50*/  @P1 LDS.128 R160, [R6+UR44+0x200] ;  /* 0x0002002c06a01984 */ /* 0x0008a20008000c00 */
        /* <DEDUP_REMOVED lines=8> */
[----:B------:R-:W-:Y:S01]  /*5be0*/  CS2R R188, SRZ ;  /* 0x0000000000bc7805 */ /* 0x000fe2000001ff00 */
[C---:B-1----:R-:W-:Y:S01]  /*5bf0*/  @P1 VIADD R3, R4.reuse, 0x10 ;  /* 0x0000001004031836 */ /* 0x042fe20000000000 */
[----:B------:R-:W-:Y:S01]  /*5c00*/  UIADD3 UR4, UPT, UPT, UR44, 0x58, URZ ;  /* 0x000000582c047890 */ /* 0x000fe2000fffe0ff */
[----:B------:R4:W1:Y:S01]  /*5c10*/  @P1 LDS.128 R196, [R6+UR44+0x3200] ;  /* 0x0032002c06c41984 */ /* 0x0008620008000c00 */
[----:B------:R-:W-:Y:S02]  /*5c20*/  @P0 VIADD R3, R4, 0xfffffff0 ;  /* 0xfffffff004030836 */ /* 0x000fe40000000000 */
[----:B------:R-:W-:Y:S01]  /*5c30*/  UPRMT UR4, UR61, 0x654, UR4 ;  /* 0x000006543d047896 */ /* 0x000fe20008000004 */
[----:B------:R4:W1:Y:S04]  /*5c40*/  @P1 LDS.128 R184, [R6+UR44+0x4200] ;  /* 0x0042002c06b81984 */ /* 0x0008680008000c00 */
[----:B------:R4:W1:Y:S04]  /*5c50*/  @P1 LDS.128 R164, [R3+0x200] ;  /* 0x0002000003a41984 */ /* 0x0008680000000c00 */
[----:B------:R4:W1:Y:S04]  /*5c60*/  @P1 LDS.128 R172, [R3+0x1200] ;  /* 0x0012000003ac1984 */ /* 0x0008680000000c00 */
[----:B------:R4:W1:Y:S04]  /*5c70*/  @P1 LDS.128 R180, [R3+0x2200] ;  /* 0x0022000003b41984 */ /* 0x0008680000000c00 */
[----:B------:R4:W1:Y:S04]  /*5c80*/  @P1 LDS.128 R192, [R3+0x3200] ;  /* 0x0032000003c01984 */ /* 0x0008680000000c00 */
[----:B------:R4:W1:Y:S01]  /*5c90*/  @P1 LDS.128 R188, [R3+0x4200] ;  /* 0x0042000003bc1984 */ /* 0x0008620000000c00 */
[----:B------:R-:W-:Y:S01]  /*5ca0*/  @!PT LDS RZ, [RZ] ;  /* 0x00000000fffff984 */ /* 0x000fe20000000800 */
[----:B------:R-:W-:Y:S01]  /*5cb0*/  @!PT LDS RZ, [RZ] ;  /* 0x00000000fffff984 */ /* 0x000fe20000000800 */
[----:B------:R-:W-:Y:S01]  /*5cc0*/  @!PT LDS RZ, [RZ] ;  /* 0x00000000fffff984 */ /* 0x000fe20000000800 */
[----:B------:R-:W-:Y:S01]  /*5cd0*/  @!PT LDS RZ, [RZ] ;  /* 0x00000000fffff984 */ /* 0x000fe20000000800 */
[----:B------:R5:W-:Y:S06]  /*5ce0*/  MEMBAR.ALL.CTA ;  /* 0x0000000000007992 */ /* 0x000bec0000008000 */
[----:B-----5:R-:W5:Y:S02]  /*5cf0*/  FENCE.VIEW.ASYNC.S ;  /* 0x00000000000073c6 */ /* 0x020f640000000000 */
[----:B-----5:R-:W-:Y:S01]  /*5d00*/  SYNCS.ARRIVE.TRANS64.RED.A1T0 RZ, [UR4], RZ ;  /* 0x000000ffffff79a7 */ /* 0x020fe20008100404 */
[----:B--2---:R-:W-:Y:S05]  /*5d10*/  LOP3.LUT R7, R7, 0x1, RZ, 0x3c, !PT ;  /* 0x0000000107077812 */ /* 0x004fea00078e3cff */
[----:B-1----:R4:W-:Y:S02]  /*5d20*/  STL [R1+0x4], R7 ;  /* 0x0000040701007387 */ /* 0x0029e40000100800 */
.L_x_84:
[----:B------:R-:W-:Y:S05]  /*5d30*/  BSYNC B1 ;  /* 0x0000000000017941 */ /* 0x000fea0003800000 */
.L_x_83:
[----:B------:R-:W1:Y:S01]  /*5d40*/  S2R R16, SR_TID.X ;  /* 0x0000000000107919 */ /* 0x000e620000002100 */
[----:B----4-:R-:W-:Y:S04]  /*5d50*/  IMAD.U32 R3, RZ, RZ, UR43 ;  /* 0x0000002bff037e24 */ /* 0x010fe8000f8e00ff */
[----:B------:R-:W-:Y:S05]  /*5d60*/  IMAD R153, R3, 0xa0, R2 ;  /* 0x000000a003997824 */ /* 0x000fea00078e0202 */
[----:B------:R-:W-:Y:S02]  /*5d70*/  SHF.R.U32.HI R7, RZ, 0x15, R153 ;  /* 0x00000015ff077819 */ /* 0x000fe40000011699 */
[----:B-1----:R-:W-:Y:S04]  /*5d80*/  SHF.R.U32.HI R16, RZ, 0x5, R16 ;  /* 0x00000005ff107819 */ /* 0x002fe80000011610 */
[----:B------:R-:W-:Y:S01]  /*5d90*/  LOP3.LUT P0, RZ, R7, 0x3, R16, 0x48, !PT ;  /* 0x0000000307ff7812 */ /* 0x000fe20007804810 */
[----:B------:R-:W-:Y:S01]  /*5da0*/  @!UPT UIADD3 URZ, UPT, UPT, URZ, URZ, URZ ;  /* 0x000000fffffff290 */ /* 0x000fe2000fffe0ff */
[----:B------:R-:W-:Y:S11]  /*5db0*/  @P4 BRA `(.L_x_88) ;  /* 0x0000000000084947 */ /* 0x000ff60003800000 */
[----:B------:R-:W1:Y:S02]  /*5dc0*/  SYNCS.PHASECHK.TRANS64.TRYWAIT P1, [R0+URZ+0x90], R5 ;  /* 0x00009005000075a7 */ /* 0x000e6400080211ff */
[----:B-1----:R-:W-:Y:S05]  /*5dd0*/  @!P1 BRA `(.L_x_89) ;  /* 0x0000004000549947 */ /* 0x002fea0003800000 */
.L_x_88:
[----:B------:R-:W-:Y:S05]  /*5de0*/  @!P0 BRA `(.L_x_90) ;  /* 0x0000000000408947 */ /* 0x000fea0003800000 */
[----:B------:R-:W1:Y:S01]  /*5df0*/  LDCU.64 UR8, c[0x4][0x70] ;  /* 0x01000e00ff0877ac */ /* 0x000e620008000a00 */
[----:B------:R-:W-:Y:S01]  /*5e00*/  MOV R15, 0x0 ;  /* 0x00000000000f7802 */ /* 0x000fe20000000f00 */
[----:B------:R-:W-:Y:S02]  /*5e10*/  HFMA2 R12, -RZ, RZ, 0, 5.9604644775390625e-08 ;  /* 0x00000001ff0c7431 */ /* 0x000fe400000001ff */
[----:B------:R-:W-:Y:S02]  /*5e20*/  IMAD.MOV.U32 R8, RZ, RZ, 0x192 ;  /* 0x00000192ff087424 */ /* 0x000fe400078e00ff */
[----:B------:R-:W-:Y:S01]  /*5e30*/  IMAD.MOV.U32 R13, RZ, RZ, RZ ;  /* 0x000000ffff0d7224 */ /* 0x000fe200078e00ff */
[----:B------:R-:W2:Y:S01]  /*5e40*/  LDCU.64 UR6, c[0x4][0x78] ;  /* 0x01000f00ff0677ac */ /* 0x000ea20008000a00 */
[----:B------:R-:W4:Y:S01]  /*5e50*/  LDC.64 R14, c[0x4][R15] ;  /* 0x010000000f0e7b82 */ /* 0x000f220000000a00 */
[----:B------:R-:W5:Y:S01]  /*5e60*/  LDCU.64 UR4, c[0x4][0x10] ;  /* 0x01000200ff0477ac */ /* 0x000f620008000a00 */
[----:B-1----:R-:W-:Y:S01]  /*5e70*/  MOV R5, UR9 ;  /* 0x0000000900057c02 */ /* 0x002fe20008000f00 */
[----:B------:R-:W-:Y:S01]  /*5e80*/  IMAD.U32 R4, RZ, RZ, UR8 ;  /* 0x00000008ff047e24 */ /* 0x000fe2000f8e00ff */
[----:B--2---:R-:W-:Y:S01]  /*5e90*/  MOV R7, UR7 ;  /* 0x0000000700077c02 */ /* 0x004fe20008000f00 */
[----:B------:R-:W-:Y:S01]  /*5ea0*/  IMAD.U32 R6, RZ, RZ, UR6 ;  /* 0x00000006ff067e24 */ /* 0x000fe2000f8e00ff */
[----:B-----5:R-:W-:Y:S01]  /*5eb0*/  MOV R11, UR5 ;  /* 0x00000005000b7c02 */ /* 0x020fe20008000f00 */
[----:B------:R-:W-:Y:S02]  /*5ec0*/  IMAD.U32 R10, RZ, RZ, UR4 ;  /* 0x00000004ff0a7e24 */ /* 0x000fe4000f8e00ff */
[----:B------:R-:W-:Y:S07]  /*5ed0*/  LEPC R20, `(.L_x_90) ;  /* 0x000000001014794e */ /* 0x000fee0000000000 */
[----:B---34-:R-:W-:Y:S05]  /*5ee0*/  CALL.ABS.NOINC R14 ;  /* 0x000000000e007343 */ /* 0x018fea0003c00000 */
.L_x_90:
[----:B------:R-:W-:Y:S05]  /*5ef0*/  WARPSYNC.ALL ;  /* 0x0000000000007948 */ /* 0x000fea0003800000 */
[C---:B------:R-:W-:Y:S01]  /*5f00*/  R2UR UR4, R153.reuse ;  /* 0x00000000990472ca */ /* 0x040fe200000e0000 */
[----:B------:R-:W-:Y:S05]  /*5f10*/  VIADD R3, R153, 0x20 ;  /* 0x0000002099037836 */ /* 0x000fea0000000000 */
[----:B------:R-:W-:Y:S04]  /*5f20*/  SHF.R.U32.HI R3, RZ, 0x15, R3 ;  /* 0x00000015ff037819 */ /* 0x000fe80000011603 */
[----:B------:R-:W-:Y:S03]  /*5f30*/  LOP3.LUT P0, RZ, R3, 0x3, R16, 0x48, !PT ;  /* 0x0000000303ff7812 */ /* 0x000fe60007804810 */
[----:B------:R-:W2:Y:S10]  /*5f40*/  LDTM.x32 R120, tmem[UR4] ;  /* 0x00000004007879ee */ /* 0x000eb400082c0000 */
[----:B--2---:R-:W-:Y:S05]  /*5f50*/  @!P0 BRA `(.L_x_91) ;  /* 0x0000000000408947 */ /* 0x004fea0003800000 */
        /* <DEDUP_REMOVED lines=16> */
.L_x_91:
[----:B------:R-:W-:Y:S05]  /*6060*/  WARPSYNC.ALL ;  /* 0x0000000000007948 */ /* 0x000fea0003800000 */
[C---:B------:R-:W-:Y:S01]  /*6070*/  R2UR UR4, R153.reuse ;  /* 0x00000000990472ca */ /* 0x040fe200000e0000 */
[----:B------:R-:W-:Y:S05]  /*6080*/  VIADD R3, R153, 0x40 ;  /* 0x0000004099037836 */ /* 0x000fea0000000000 */
[----:B------:R-:W-:Y:S04]  /*6090*/  SHF.R.U32.HI R3, RZ, 0x15, R3 ;  /* 0x00000015ff037819 */ /* 0x000fe80000011603 */
[----:B------:R-:W-:Y:S03]  /*60a0*/  LOP3.LUT P0, RZ, R3, 0x3, R16, 0x48, !PT ;  /* 0x0000000303ff7812 */ /* 0x000fe60007804810 */
[----:B------:R-:W2:Y:S10]  /*60b0*/  LDTM.x32 R88, tmem[UR4+0x20] ;  /* 0x00002004005879ee */ /* 0x000eb400082c0000 */
        /* <DEDUP_REMOVED lines=17> */
.L_x_92:
        /* <DEDUP_REMOVED lines=23> */
.L_x_93:
        /* <DEDUP_REMOVED lines=23> */
.L_x_94:
[----:B-1----:R-:W1:Y:S01]  /*64b0*/  S2R R0, SR_TID.X ;  /* 0x0000000000007919 */ /* 0x002e620000002100 */
[----:B------:R-:W-:Y:S05]  /*64c0*/  WARPSYNC.ALL ;  /* 0x0000000000007948 */ /* 0x000fea0003800000 */
[----:B-1----:R-:W-:Y:S02]  /*64d0*/  LOP3.LUT P1, RZ, R0, 0x60, RZ, 0xc0, !PT ;  /* 0x0000006000ff7812 */ /* 0x002fe4000782c0ff */
[----:B------:R-:W-:Y:S01]  /*64e0*/  SHF.L.U32 R156, R160, 0x10, RZ ;  /* 0x00000010a09c7819 */ /* 0x000fe200000006ff */
[----:B---3--:R-:W-:Y:S01]  /*64f0*/  IMAD R106, R152, R106, RZ ;  /* 0x0000006a986a7224 */ /* 0x008fe200078e02ff */
[----:B------:R-:W-:Y:S01]  /*6500*/  PRMT R155, R160, 0x8880, RZ ;  /* 0x00008880a09b7816 */ /* 0x000fe200000000ff */
[----:B------:R-:W-:Y:S01]  /*6510*/  IMAD R107, R152, R107, RZ ;  /* 0x0000006b986b7224 */ /* 0x000fe200078e02ff */
[----:B------:R-:W-:Y:S01]  /*6520*/  SHF.L.U32 R157, R160, 0x8, RZ ;  /* 0x00000008a09d7819 */ /* 0x000fe200000006ff */
[C---:B------:R-:W-:Y:S01]  /*6530*/  IMAD R104, R152.reuse, R104, RZ ;  /* 0x0000006898687224 */ /* 0x040fe200078e02ff */
[----:B------:R-:W-:Y:S01]  /*6540*/  SHF.R.S32.HI R158, RZ, 0x18, R160 ;  /* 0x00000018ff9e7819 */ /* 0x000fe200000114a0 */
[----:B------:R-:W-:Y:S01]  /*6550*/  IMAD R105, R152, R105, RZ ;  /* 0x0000006998697224 */ /* 0x000fe200078e02ff */
[C---:B------:R-:W-:Y:S01]  /*6560*/  PRMT R210, R161.reuse, 0x8880, RZ ;  /* 0x00008880a1d27816 */ /* 0x040fe200000000ff */
[----:B------:R1:W-:Y:S01]  /*6570*/  STL.64 [R1+0x10], R106 ;  /* 0x0000106a01007387 */ /* 0x0003e20000100a00 */
[C---:B------:R-:W-:Y:S01]  /*6580*/  SHF.L.U32 R206, R161.reuse, 0x8, RZ ;  /* 0x00000008a1ce7819 */ /* 0x040fe200000006ff */
[----:B------:R-:W-:Y:S01]  /*6590*/  IMAD.U32 R208, R161, 0x10000, RZ ;  /* 0x00010000a1d07824 */ /* 0x000fe200078e00ff */
[----:B------:R-:W-:Y:S01]  /*65a0*/  SHF.R.S32.HI R159, RZ, 0x18, R161 ;  /* 0x00000018ff9f7819 */ /* 0x000fe200000114a1 */
[C---:B------:R-:W-:Y:S01]  /*65b0*/  IMAD.SHL.U32 R250, R162.reuse, 0x100, RZ ;  /* 0x00000100a2fa7824 */ /* 0x040fe200078e00ff */
[----:B------:R-:W-:Y:S01]  /*65c0*/  PRMT R161, R162, 0x8880, RZ ;  /* 0x00008880a2a17816 */ /* 0x000fe200000000ff */
[----:B------:R-:W-:Y:S01]  /*65d0*/  IMAD R0, R152, R120, RZ ;  /* 0x0000007898007224 */ /* 0x000fe200078e02ff */
[----:B------:R-:W-:Y:S01]  /*65e0*/  SHF.L.U32 R251, R162, 0x10, RZ ;  /* 0x00000010a2fb7819 */ /* 0x000fe200000006ff */
[C---:B------:R-:W-:Y:S01]  /*65f0*/  IMAD R3, R152.reuse, R121, RZ ;  /* 0x0000007998037224 */ /* 0x040fe200078e02ff */
[----:B------:R-:W-:Y:S01]  /*6600*/  SHF.R.S32.HI R160, RZ, 0x18, R162 ;  /* 0x00000018ffa07819 */ /* 0x000fe200000114a2 */
[C---:B------:R-:W-:Y:S01]  /*6610*/  IMAD R4, R152.reuse, R122, RZ ;  /* 0x0000007a98047224 */ /* 0x040fe200078e02ff */
[C---:B------:R-:W-:Y:S01]  /*6620*/  PRMT R248, R163.reuse, 0x8880, RZ ;  /* 0x00008880a3f87816 */ /* 0x040fe200000000ff */
[C---:B------:R-:W-:Y:S01]  /*6630*/  IMAD R120, R152.reuse, R142, RZ ;  /* 0x0000008e98787224 */ /* 0x040fe200078e02ff */
[C---:B------:R-:W-:Y:S01]  /*6640*/  SHF.L.U32 R242, R163.reuse, 0x10, RZ ;  /* 0x00000010a3f27819 */ /* 0x040fe200000006ff */
[C---:B------:R-:W-:Y:S01]  /*6650*/  IMAD R121, R152.reuse, R143, RZ ;  /* 0x0000008f98797224 */ /* 0x040fe200078e02ff */
[----:B------:R-:W-:Y:S01]  /*6660*/  SHF.L.U32 R241, R163, 0x8, RZ ;  /* 0x00000008a3f17819 */ /* 0x000fe200000006ff */
[C---:B------:R-:W-:Y:S01]  /*6670*/  IMAD R122, R152.reuse, R144, RZ ;  /* 0x00000090987a7224 */ /* 0x040fe200078e02ff */
[----:B------:R-:W-:Y:S01]  /*6680*/  SHF.R.S32.HI R162, RZ, 0x18, R163 ;  /* 0x00000018ffa27819 */ /* 0x000fe200000114a3 */
[----:B------:R-:W-:Y:S01]  /*6690*/  IMAD R9, R152, R127, RZ ;  /* 0x0000007f98097224 */ /* 0x000fe200078e02ff */
[C---:B------:R-:W-:Y:S01]  /*66a0*/  PRMT R144, R164.reuse, 0x8880, RZ ;  /* 0x00008880a4907816 */ /* 0x040fe200000000ff */
[C---:B------:R-:W-:Y:S01]  /*66b0*/  IMAD.U32 R143, R164.reuse, 0x10000, RZ ;  /* 0x00010000a48f7824 */ /* 0x040fe200078e00ff */
[----:B------:R-:W-:Y:S01]  /*66c0*/  SHF.L.U32 R142, R164, 0x8, RZ ;  /* 0x00000008a48e7819 */ /* 0x000fe200000006ff */
[C---:B------:R-:W-:Y:S01]  /*66d0*/  IMAD R6, R152.reuse, R124, RZ ;  /* 0x0000007c98067224 */ /* 0x040fe200078e02ff */
[----:B------:R-:W-:Y:S01]  /*66e0*/  SHF.R.S32.HI R163, RZ, 0x18, R164 ;  /* 0x00000018ffa37819 */ /* 0x000fe200000114a4 */
[C---:B------:R-:W-:Y:S01]  /*66f0*/  IMAD R19, R152.reuse, R137, RZ ;  /* 0x0000008998137224 */ /* 0x040fe200078e02ff */
[----:B------:R-:W-:Y:S01]  /*6700*/  SHF.R.S32.HI R156, RZ, 0x18, R156 ;  /* 0x00000018ff9c7819 */ /* 0x000fe2000001149c */
[C---:B------:R-:W-:Y:S01]  /*6710*/  IMAD R127, R152.reuse, R149, RZ ;  /* 0x00000095987f7224 */ /* 0x040fe200078e02ff */
[C---:B------:R-:W-:Y:S01]  /*6720*/  PRMT R252, R165.reuse, 0x8880, RZ ;  /* 0x00008880a5fc7816 */ /* 0x040fe200000000ff */
[C---:B------:R-:W-:Y:S01]  /*6730*/  IMAD.SHL.U32 R247, R165.reuse, 0x100, RZ ;  /* 0x00000100a5f77824 */ /* 0x040fe200078e00ff */
[----:B------:R-:W-:Y:S01]  /*6740*/  SHF.L.U32 R249, R165, 0x10, RZ ;  /* 0x00000010a5f97819 */ /* 0x000fe200000006ff */
[C---:B------:R-:W-:Y:S01]  /*6750*/  IMAD R5, R152.reuse, R123, RZ ;  /* 0x0000007b98057224 */ /* 0x040fe200078e02ff */
[----:B------:R-:W-:Y:S01]  /*6760*/  SHF.R.S32.HI R164, RZ, 0x18, R165 ;  /* 0x00000018ffa47819 */ /* 0x000fe200000114a5 */
[----:B------:R-:W-:Y:S01]  /*6770*/  IMAD R7, R152, R125, RZ ;  /* 0x0000007d98077224 */ /* 0x000fe200078e02ff */
[----:B------:R-:W-:Y:S01]  /*6780*/  PRMT R149, R166, 0x8880, RZ ;  /* 0x00008880a6957816 */ /* 0x000fe200000000ff */
[----:B------:R-:W-:Y:S01]  /*6790*/  IMAD R13, R152, R131, RZ ;  /* 0x00000083980d7224 */ /* 0x000fe200078e02ff */
[----:B------:R-:W-:Y:S01]  /*67a0*/  SHF.L.U32 R218, R166, 0x10, RZ ;  /* 0x00000010a6da7819 */ /* 0x000fe200000006ff */
[----:B------:R-:W-:Y:S01]  /*67b0*/  IMAD R14, R152, R132, RZ ;  /* 0x00000084980e7224 */ /* 0x000fe200078e02ff */
[----:B------:R-:W-:Y:S01]  /*67c0*/  SHF.L.U32 R137, R166, 0x8, RZ ;  /* 0x00000008a6897819 */ /* 0x000fe200000006ff */
[C---:B------:R-:W-:Y:S01]  /*67d0*/  IMAD R124, R152.reuse, R146, RZ ;  /* 0x00000092987c7224 */ /* 0x040fe200078e02ff */
[----:B------:R-:W-:Y:S01]  /*67e0*/  SHF.R.S32.HI R165, RZ, 0x18, R166 ;  /* 0x00000018ffa57819 */ /* 0x000fe200000114a6 */
[C---:B------:R-:W-:Y:S01]  /*67f0*/  IMAD R10, R152.reuse, R128, RZ ;  /* 0x00000080980a7224 */ /* 0x040fe200078e02ff */
[----:B------:R-:W-:Y:S01]  /*6800*/  SHF.R.S32.HI R157, RZ, 0x18, R157 ;  /* 0x00000018ff9d7819 */ /* 0x000fe2000001149d */
[C---:B------:R-:W-:Y:S01]  /*6810*/  IMAD R123, R152.reuse, R145, RZ ;  /* 0x00000091987b7224 */ /* 0x040fe200078e02ff */
[C---:B------:R-:W-:Y:S01]  /*6820*/  PRMT R131, R167.reuse, 0x8880, RZ ;  /* 0x00008880a7837816 */ /* 0x040fe200000000ff */
[----:B------:R-:W-:Y:S01]  /*6830*/  IMAD R125, R152, R147, RZ ;  /* 0x00000093987d7224 */ /* 0x000fe200078e02ff */
[C---:B------:R-:W-:Y:S01]  /*6840*/  SHF.L.U32 R132, R167.reuse, 0x8, RZ ;  /* 0x00000008a7847819 */ /* 0x040fe200000006ff */
[----:B------:R-:W-:Y:S01]  /*6850*/  IMAD.U32 R146, R167, 0x10000, RZ ;  /* 0x00010000a7927824 */ /* 0x000fe200078e00ff */
[----:B------:R-:W-:Y:S01]  /*6860*/  SHF.R.S32.HI R166, RZ, 0x18, R167 ;  /* 0x00000018ffa67819 */ /* 0x000fe200000114a7 */
[----:B------:R-:W-:Y:S01]  /*6870*/  IMAD R0, R155, R154, R0 ;  /* 0x0000009a9b007224 */ /* 0x000fe200078e0200 */
[----:B------:R-:W-:Y:S01]  /*6880*/  PRMT R224, R168, 0x8880, RZ ;  /* 0x00008880a8e07816 */ /* 0x000fe200000000ff */
[----:B------:R-:W-:Y:S01]  /*6890*/  IMAD R128, R152, R150, RZ ;  /* 0x0000009698807224 */ /* 0x000fe200078e02ff */
[C---:B------:R-:W-:Y:S01]  /*68a0*/  SHF.L.U32 R147, R168.reuse, 0x10, RZ ;  /* 0x00000010a8937819 */ /* 0x040fe200000006ff */
[----:B------:R-:W-:Y:S01]  /*68b0*/  IMAD.SHL.U32 R145, R168, 0x100, RZ ;  /* 0x00000100a8917824 */ /* 0x000fe200078e00ff */
[----:B------:R-:W-:Y:S01]  /*68c0*/  SHF.R.S32.HI R167, RZ, 0x18, R168 ;  /* 0x00000018ffa77819 */ /* 0x000fe200000114a8 */
[C---:B------:R-:W-:Y:S01]  /*68d0*/  IMAD R8, R152.reuse, R126, RZ ;  /* 0x0000007e98087224 */ /* 0x040fe200078e02ff */
[C---:B------:R-:W-:Y:S01]  /*68e0*/  PRMT R150, R169.reuse, 0x8880, RZ ;  /* 0x00008880a9967816 */ /* 0x040fe200000000ff */
[C---:B------:R-:W-:Y:S01]  /*68f0*/  IMAD R11, R152.reuse, R129, RZ ;  /* 0x00000081980b7224 */ /* 0x040fe200078e02ff */
[C---:B------:R-:W-:Y:S01]  /*6900*/  SHF.L.U32 R228, R169.reuse, 0x10, RZ ;  /* 0x00000010a9e47819 */ /* 0x040fe200000006ff */
[----:B------:R-:W-:Y:S01]  /*6910*/  IMAD R12, R152, R130, RZ ;  /* 0x00000082980c7224 */ /* 0x000fe200078e02ff */
[----:B------:R-:W-:Y:S01]  /*6920*/  SHF.L.U32 R226, R169, 0x8, RZ ;  /* 0x00000008a9e27819 */ /* 0x000fe200000006ff */
[----:B------:R-:W-:Y:S01]  /*6930*/  IMAD R3, R156, R154, R3 ;  /* 0x0000009a9c037224 */ /* 0x000fe200078e0203 */
[----:B------:R-:W-:Y:S01]  /*6940*/  SHF.R.S32.HI R168, RZ, 0x18, R169 ;  /* 0x00000018ffa87819 */ /* 0x000fe200000114a9 */
[C---:B------:R-:W-:Y:S01]  /*6950*/  IMAD R126, R152.reuse, R148, RZ ;  /* 0x00000094987e7224 */ /* 0x040fe200078e02ff */
[----:B------:R-:W-:Y:S01]  /*6960*/  R2UR UR4, R153 ;  /* 0x00000000990472ca */ /* 0x000fe200000e0000 */
[----:B------:R-:W-:Y:S01]  /*6970*/  IMAD R129, R152, R151, RZ ;  /* 0x0000009798817224 */ /* 0x000fe200078e02ff */
[C---:B------:R-:W-:Y:S01]  /*6980*/  PRMT R212, R170.reuse, 0x8880, RZ ;  /* 0x00008880aad47816 */ /* 0x040fe200000000ff */
[C---:B------:R-:W-:Y:S01]  /*6990*/  IMAD.U32 R215, R170.reuse, 0x10000, RZ ;  /* 0x00010000aad77824 */ /* 0x040fe200078e00ff */
[----:B------:R-:W-:Y:S01]  /*69a0*/  SHF.L.U32 R130, R170, 0x8, RZ ;  /* 0x00000008aa827819 */ /* 0x000fe200000006ff */
[----:B------:R-:W-:Y:S01]  /*69b0*/  IMAD R4, R157, R154, R4 ;  /* 0x0000009a9d047224 */ /* 0x000fe200078e0204 */
[----:B------:R-:W-:Y:S01]  /*69c0*/  SHF.R.S32.HI R169, RZ, 0x18, R170 ;  /* 0x00000018ffa97819 */ /* 0x000fe200000114aa */
[----:B------:R-:W-:Y:S01]  /*69d0*/  IMAD.U32 R245, R172, 0x10000, RZ ;  /* 0x00010000acf57824 */ /* 0x000fe200078e00ff */
[----:B------:R-:W-:Y:S01]  /*69e0*/  MOV R155, R210 ;  /* 0x000000d2009b7202 */ /* 0x000fe20000000f00 */
[-C--:B------:R-:W-:Y:S01]  /*69f0*/  IMAD R5, R158, R154.reuse, R5 ;  /* 0x0000009a9e057224 */ /* 0x080fe200078e0205 */
[C---:B------:R-:W-:Y:S01]  /*6a00*/  PRMT R148, R171.reuse, 0x8880, RZ ;  /* 0x00008880ab947816 */ /* 0x040fe200000000ff */
[----:B------:R-:W-:Y:S01]  /*6a10*/  IMAD.U32 R237, R174, 0x10000, RZ ;  /* 0x00010000aeed7824 */ /* 0x000fe200078e00ff */
[----:B------:R-:W-:Y:S01]  /*6a20*/  SHF.L.U32 R153, R171, 0x10, RZ ;  /* 0x00000010ab997819 */ /* 0x000fe200000006ff */
[-C--:B------:R-:W-:Y:S01]  /*6a30*/  IMAD R6, R155, R154.reuse, R6 ;  /* 0x0000009a9b067224 */ /* 0x080fe200078e0206 */
[----:B------:R-:W-:Y:S01]  /*6a40*/  SHF.L.U32 R151, R171, 0x8, RZ ;  /* 0x00000008ab977819 */ /* 0x000fe200000006ff */
[----:B------:R-:W-:Y:S01]  /*6a50*/  IMAD.U32 R222, R176, 0x10000, RZ ;  /* 0x00010000b0de7824 */ /* 0x000fe200078e00ff */
[----:B------:R-:W-:Y:S01]  /*6a60*/  SHF.R.S32.HI R170, RZ, 0x18, R171 ;  /* 0x00000018ffaa7819 */ /* 0x000fe200000114ab */
[----:B------:R-:W-:Y:S01]  /*6a70*/  IMAD.U32 R204, R178, 0x10000, RZ ;  /* 0x00010000b2cc7824 */ /* 0x000fe200078e00ff */
[----:B------:R-:W-:Y:S01]  /*6a80*/  PRMT R246, R172, 0x8880, RZ ;  /* 0x00008880acf67816 */ /* 0x000fe200000000ff */
[----:B------:R-:W-:Y:S01]  /*6a90*/  IMAD.U32 R232, R180, 0x10000, RZ ;  /* 0x00010000b4e87824 */ /* 0x000fe200078e00ff */
[----:B------:R-:W-:Y:S01]  /*6aa0*/  SHF.L.U32 R244, R172, 0x8, RZ ;  /* 0x00000008acf47819 */ /* 0x000fe200000006ff */
[----:B------:R-:W-:Y:S01]  /*6ab0*/  IMAD.U32 R216, R182, 0x10000, RZ ;  /* 0x00010000b6d87824 */ /* 0x000fe200078e00ff */
[----:B------:R-:W-:Y:S01]  /*6ac0*/  SHF.R.S32.HI R171, RZ, 0x18, R172 ;  /* 0x00000018ffab7819 */ /* 0x000fe200000114ac */
[----:B------:R-:W-:Y:S01]  /*6ad0*/  IMAD R15, R152, R133, RZ ;  /* 0x00000085980f7224 */ /* 0x000fe200078e02ff */
[----:B------:R-:W-:Y:S01]  /*6ae0*/  SHF.R.S32.HI R156, RZ, 0x18, R208 ;  /* 0x00000018ff9c7819 */ /* 0x000fe200000114d0 */
[----:B------:R-:W-:Y:S01]  /*6af0*/  IMAD.U32 R208, R198, 0x10000, RZ ;  /* 0x00010000c6d07824 */ /* 0x000fe200078e00ff */
[C---:B------:R-:W-:Y:S01]  /*6b00*/  PRMT R243, R173.reuse, 0x8880, RZ ;  /* 0x00008880adf37816 */ /* 0x040fe200000000ff */
[----:B------:R-:W-:Y:S01]  /*6b10*/  IMAD R133, R152, R27, RZ ;  /* 0x0000001b98857224 */ /* 0x000fe200078e02ff */
[C---:B------:R-:W-:Y:S01]  /*6b20*/  SHF.L.U32 R240, R173.reuse, 0x10, RZ ;  /* 0x00000010adf07819 */ /* 0x040fe200000006ff */
[----:B------:R-:W-:Y:S01]  /*6b30*/  IMAD R7, R156, R154, R7 ;  /* 0x0000009a9c077224 */ /* 0x000fe200078e0207 */
[----:B------:R-:W-:Y:S01]  /*6b40*/  SHF.L.U32 R239, R173, 0x8, RZ ;  /* 0x00000008adef7819 */ /* 0x000fe200000006ff */
[----:B------:R-:W-:Y:S01]  /*6b50*/  IMAD.MOV.U32 R27, RZ, RZ, R248 ;  /* 0x000000ffff1b7224 */ /* 0x000fe200078e00f8 */
[----:B------:R-:W-:Y:S01]  /*6b60*/  SHF.R.S32.HI R172, RZ, 0x18, R173 ;  /* 0x00000018ffac7819 */ /* 0x000fe200000114ad */
[----:B------:R-:W-:Y:S01]  /*6b70*/  IMAD R17, R152, R135, RZ ;  /* 0x0000008798117224 */ /* 0x000fe200078e02ff */
[----:B------:R-:W-:Y:S01]  /*6b80*/  PRMT R238, R174, 0x8880, RZ ;  /* 0x00008880aeee7816 */ /* 0x000fe200000000ff */
        /* <DEDUP_REMOVED lines=9> */
[----:B------:R-:W-:Y:S01]  /*6c20*/  SHF.L.U32 R233, R175, 0x10, RZ ;  /* 0x00000010afe97819 */ /* 0x000fe200000006ff */
[-C--:B------:R-:W-:Y:S01]  /*6c30*/  IMAD R8, R157, R154.reuse, R8 ;  /* 0x0000009a9d087224 */ /* 0x080fe200078e0208 */
[----:B------:R-:W-:Y:S01]  /*6c40*/  SHF.L.U32 R231, R175, 0x8, RZ ;  /* 0x00000008afe77819 */ /* 0x000fe200000006ff */
[-C--:B------:R-:W-:Y:S01]  /*6c50*/  IMAD R9, R159, R154.reuse, R9 ;  /* 0x0000009a9f097224 */ /* 0x080fe200078e0209 */
[----:B------:R-:W-:Y:S01]  /*6c60*/  SHF.R.S32.HI R174, RZ, 0x18, R175 ;  /* 0x00000018ffae7819 */ /* 0x000fe200000114af */
[----:B------:R-:W-:Y:S01]  /*6c70*/  IMAD R10, R161, R154, R10 ;  /* 0x0000009aa10a7224 */ /* 0x000fe200078e020a */
        /* <DEDUP_REMOVED lines=11> */
[----:B------:R-:W-:Y:S01]  /*6d30*/  IMAD R140, R152, R34, RZ ;  /* 0x00000022988c7224 */ /* 0x000fe200078e02ff */
[----:B------:R-:W-:Y:S01]  /*6d40*/  SHF.R.S32.HI R176, RZ, 0x18, R177 ;  /* 0x00000018ffb07819 */ /* 0x000fe200000114b1 */
[----:B------:R-:W-:Y:S01]  /*6d50*/  IMAD.MOV.U32 R35, RZ, RZ, R150 ;  /* 0x000000ffff237224 */ /* 0x000fe200078e0096 */
        /* <DEDUP_REMOVED lines=35> */
[----:B------:R-:W-:Y:S01]  /*6f90*/  IMAD R103, R152, R103, RZ ;  /* 0x0000006798677224 */ /* 0x000fe200078e02ff */
[C---:B------:R-:W-:Y:S01]  /*6fa0*/  SHF.L.U32 R209, R183.reuse, 0x10, RZ ;  /* 0x00000010b7d17819 */ /* 0x040fe200000006ff */
[----:B------:R-:W-:Y:S01]  /*6fb0*/  IMAD.SHL.U32 R248, R194, 0x100, RZ ;  /* 0x00000100c2f87824 */ /* 0x000fe200078e00ff */
[----:B------:R-:W-:Y:S01]  /*6fc0*/  SHF.L.U32 R207, R183, 0x8, RZ ;  /* 0x00000008b7cf7819 */ /* 0x000fe200000006ff */
[C---:B------:R-:W-:Y:S01]  /*6fd0*/  IMAD R108, R152.reuse, R108, RZ ;  /* 0x0000006c986c7224 */ /* 0x040fe200078e02ff */
[----:B------:R-:W-:Y:S01]  /*6fe0*/  SHF.R.S32.HI R182, RZ, 0x18, R183 ;  /* 0x00000018ffb67819 */ /* 0x000fe200000114b7 */
[----:B------:R-:W-:Y:S01]  /*6ff0*/  IMAD.MOV.U32 R183, RZ, RZ, R131 ;  /* 0x000000ffffb77224 */ /* 0x000fe200078e0083 */
[----:B-1----:R-:W-:Y:S01]  /*7000*/  MOV R106, R228 ;  /* 0x000000e4006a7202 */ /* 0x002fe20000000f00 */
[----:B------:R-:W-:Y:S01]  /*7010*/  IMAD R131, R152, R25, RZ ;  /* 0x0000001998837224 */ /* 0x000fe200078e02ff */
[----:B------:R-:W-:Y:S01]  /*7020*/  MOV R107, R226 ;  /* 0x000000e2006b7202 */ /* 0x000fe20000000f00 */
[----:B------:R-:W-:Y:S01]  /*7030*/  IMAD.U32 R226, R196, 0x10000, RZ ;  /* 0x00010000c4e27824 */ /* 0x000fe200078e00ff */
[----:B------:R-:W-:Y:S01]  /*7040*/  MOV R159, R215 ;  /* 0x000000d7009f7202 */ /* 0x000fe20000000f00 */
[C---:B------:R-:W-:Y:S01]  /*7050*/  IMAD R109, R152.reuse, R109, RZ ;  /* 0x0000006d986d7224 */ /* 0x040fe200078e02ff */
[----:B------:R-:W-:Y:S01]  /*7060*/  MOV R161, R212 ;  /* 0x000000d400a17202 */ /* 0x000fe20000000f00 */
[----:B------:R-:W-:Y:S01]  /*7070*/  IMAD R110, R152, R110, RZ ;  /* 0x0000006e986e7224 */ /* 0x000fe200078e02ff */
[----:B------:R-:W-:Y:S01]  /*7080*/  PRMT R228, R196, 0x8880, RZ ;  /* 0x00008880c4e47816 */ /* 0x000fe200000000ff */
[----:B------:R-:W-:Y:S01]  /*7090*/  IMAD.MOV.U32 R32, RZ, RZ, R159 ;  /* 0x000000ffff207224 */ /* 0x000fe200078e009f */
[----:B------:R-:W-:Y:S01]  /*70a0*/  SHF.R.S32.HI R155, RZ, 0x18, R196 ;  /* 0x00000018ff9b7819 */ /* 0x000fe200000114c4 */
        /* <DEDUP_REMOVED lines=13> */
[----:B------:R-:W-:Y:S01]  /*7180*/  PRMT R198, R199, 0x8880, RZ ;  /* 0x00008880c7c67816 */ /* 0x000fe200000000ff */
[C---:B------:R-:W-:Y:S01]  /*7190*/  IMAD R118, R152.reuse, R118, RZ ;  /* 0x0000007698767224 */ /* 0x040fe200078e02ff */
[----:B------:R-:W-:Y:S01]  /*71a0*/  SHF.R.S32.HI R158, RZ, 0x18, R199 ;  /* 0x00000018ff9e7819 */ /* 0x000fe200000114c7 */
[C---:B------:R-:W-:Y:S01]  /*71b0*/  IMAD R119, R152.reuse, R119, RZ ;  /* 0x0000007798777224 */ /* 0x040fe200078e02ff */
[----:B------:R-:W-:Y:S01]  /*71c0*/  MOV R25, R132 ;  /* 0x0000008400197202 */ /* 0x000fe20000000f00 */
[C---:B------:R-:W-:Y:S01]  /*71d0*/  IMAD R132, R152.reuse, R26, RZ ;  /* 0x0000001a98847224 */ /* 0x040fe200078e02ff */
[----:B------:R-:W-:Y:S01]  /*71e0*/  SHF.R.S32.HI R29, RZ, 0x18, R241 ;  /* 0x00000018ff1d7819 */ /* 0x000fe200000114f1 */
[C---:B------:R-:W-:Y:S01]  /*71f0*/  IMAD R56, R152.reuse, R56, RZ ;  /* 0x0000003898387224 */ /* 0x040fe200078e02ff */
[----:B------:R-:W-:Y:S01]  /*7200*/  I2IP.S8.S32.SAT R26, R5, R4, RZ ;  /* 0x00000004051a7239 */ /* 0x000fe200000014ff */
[C---:B------:R-:W-:Y:S01]  /*7210*/  IMAD R57, R152.reuse, R57, RZ ;  /* 0x0000003998397224 */ /* 0x040fe200078e02ff */
[----:B------:R-:W-:Y:S01]  /*7220*/  MOV R30, R137 ;  /* 0x00000089001e7202 */ /* 0x000fe20000000f00 */
[C---:B------:R-:W-:Y:S01]  /*7230*/  IMAD R137, R152.reuse, R31, RZ ;  /* 0x0000001f98897224 */ /* 0x040fe200078e02ff */
[----:B------:R-:W-:Y:S01]  /*7240*/  I2IP.S8.S32.SAT R28, R9, R8, RZ ;  /* 0x00000008091c7239 */ /* 0x000fe200000014ff */
[C---:B------:R-:W-:Y:S01]  /*7250*/  IMAD R58, R152.reuse, R58, RZ ;  /* 0x0000003a983a7224 */ /* 0x040fe200078e02ff */
[----:B------:R-:W-:Y:S01]  /*7260*/  MOV R8, R149 ;  /* 0x0000009500087202 */ /* 0x000fe20000000f00 */
        /* <DEDUP_REMOVED lines=8> */
[----:B------:R-:W-:Y:S01]  /*72f0*/  IMAD R63, R152, R63, RZ ;  /* 0x0000003f983f7224 */ /* 0x000fe200078e02ff */
[----:B------:R-:W-:Y:S01]  /*7300*/  MOV R30, R148 ;  /* 0x00000094001e7202 */ /* 0x000fe20000000f00 */
[----:B------:R-:W-:Y:S01]  /*7310*/  IMAD.SHL.U32 R148, R192, 0x100, RZ ;  /* 0x00000100c0947824 */ /* 0x000fe200078e00ff */
[----:B------:R-:W-:Y:S01]  /*7320*/  SHF.R.S32.HI R161, RZ, 0x18, R194 ;  /* 0x00000018ffa17819 */ /* 0x000fe200000114c2 */
[C---:B------:R-:W-:Y:S01]  /*7330*/  IMAD R64, R152.reuse, R64, RZ ;  /* 0x0000004098407224 */ /* 0x040fe200078e02ff */
[----:B------:R-:W-:Y:S01]  /*7340*/  SHF.L.U32 R145, R193, 0x10, RZ ;  /* 0x00000010c1917819 */ /* 0x000fe200000006ff */
        /* <DEDUP_REMOVED lines=9> */
[----:B------:R1:W-:Y:S01]  /*73e0*/  STL.64 [R1+0x8], R104 ;  /* 0x0000086801007387 */ /* 0x0003e20000100a00 */
[----:B------:R-:W2:Y:S01]  /*73f0*/  S2UR UR6, SR_CgaCtaId ;  /* 0x00000000000679c3 */ /* 0x000ea20000008800 */
[C---:B------:R-:W-:Y:S01]  /*7400*/  IMAD R70, R152.reuse, R70, RZ ;  /* 0x0000004698467224 */ /* 0x040fe200078e02ff */
[----:B------:R-:W-:Y:S01]  /*7410*/  BSSY.RECONVERGENT B0, `(.L_x_95) ;  /* 0x000021e000007945 */ /* 0x000fe20003800200 */
[C---:B------:R-:W-:Y:S02]  /*7420*/  IMAD R72, R152.reuse, R72, RZ ;  /* 0x0000004898487224 */ /* 0x040fe400078e02ff */
        /* <DEDUP_REMOVED lines=10> */
[----:B------:R-:W-:Y:S01]  /*74d0*/  IMAD R41, R152, R41, RZ ;  /* 0x0000002998297224 */ /* 0x000fe200078e02ff */
[----:B-1----:R-:W-:Y:S01]  /*74e0*/  MOV R105, R224 ;  /* 0x000000e000697202 */ /* 0x002fe20000000f00 */
[----:B------:R-:W-:Y:S01]  /*74f0*/  IMAD.MOV.U32 R104, RZ, RZ, R218 ;  /* 0x000000ffff687224 */ /* 0x000fe200078e00da */
[----:B------:R-:W-:Y:S01]  /*7500*/  SHF.L.U32 R224, R196, 0x8, RZ ;  /* 0x00000008c4e07819 */ /* 0x000fe200000006ff */
[C---:B------:R-:W-:Y:S01]  /*7510*/  IMAD R44, R152.reuse, R44, RZ ;  /* 0x0000002c982c7224 */ /* 0x040fe200078e02ff */
[----:B------:R-:W-:Y:S01]  /*7520*/  PRMT R218, R197, 0x8880, RZ ;  /* 0x00008880c5da7816 */ /* 0x000fe200000000ff */
[C---:B------:R-:W-:Y:S01]  /*7530*/  IMAD R45, R152.reuse, R45, RZ ;  /* 0x0000002d982d7224 */ /* 0x040fe200078e02ff */
[C---:B------:R-:W-:Y:S01]  /*7540*/  SHF.L.U32 R197, R199.reuse, 0x10, RZ ;  /* 0x00000010c7c57819 */ /* 0x040fe200000006ff */
[C---:B------:R-:W-:Y:S01]  /*7550*/  IMAD R48, R152.reuse, R48, RZ ;  /* 0x0000003098307224 */ /* 0x040fe200078e02ff */
[----:B------:R-:W-:Y:S01]  /*7560*/  SHF.L.U32 R196, R199, 0x8, RZ ;  /* 0x00000008c7c47819 */ /* 0x000fe200000006ff */
[----:B------:R-:W-:Y:S01]  /*7570*/  IMAD.MOV.U32 R199, RZ, RZ, R130 ;  /* 0x000000ffffc77224 */ /* 0x000fe200078e0082 */
[----:B------:R-:W-:Y:S01]  /*7580*/  MOV R5, R104 ;  /* 0x0000006800057202 */ /* 0x000fe20000000f00 */
[C---:B------:R-:W-:Y:S01]  /*7590*/  IMAD R130, R152.reuse, R24, RZ ;  /* 0x0000001898827224 */ /* 0x040fe200078e02ff */
[----:B------:R-:W-:Y:S01]  /*75a0*/  SHF.R.S32.HI R24, RZ, 0x18, R251 ;  /* 0x00000018ff187819 */ /* 0x000fe200000114fb */
[C---:B------:R-:W-:Y:S01]  /*75b0*/  IMAD R49, R152.reuse, R49, RZ ;  /* 0x0000003198317224 */ /* 0x040fe200078e02ff */
[----:B------:R-:W-:Y:S01]  /*75c0*/  MOV R251, R25 ;  /* 0x0000001900fb7202 */ /* 0x000fe20000000f00 */
[----:B------:R-:W-:Y:S01]  /*75d0*/  IMAD R52, R152, R52, RZ ;  /* 0x0000003498347224 */ /* 0x000fe200078e02ff */
[----:B------:R-:W-:Y:S01]  /*75e0*/  SHF.R.S32.HI R25, RZ, 0x18, R250 ;  /* 0x00000018ff197819 */ /* 0x000fe200000114fa */
[----:B------:R-:W-:Y:S01]  /*75f0*/  IMAD R11, R24, R154, R11 ;  /* 0x0000009a180b7224 */ /* 0x000fe200078e020b */
[----:B------:R-:W-:Y:S01]  /*7600*/  SHF.R.S32.HI R24, RZ, 0x18, R242 ;  /* 0x00000018ff187819 */ /* 0x000fe200000114f2 */
[----:B------:R-:W-:Y:S01]  /*7610*/  IMAD R53, R152, R53, RZ ;  /* 0x0000003598357224 */ /* 0x000fe200078e02ff */
[----:B------:R-:W-:Y:S01]  /*7620*/  I2IP.S8.S32.SAT R104, R3, R0, R26 ;  /* 0x0000000003687239 */ /* 0x000fe2000000141a */
[----:B------:R-:W-:Y:S01]  /*7630*/  IMAD R12, R25, R154, R12 ;  /* 0x0000009a190c7224 */ /* 0x000fe200078e020c */
[----:B------:R-:W-:Y:S01]  /*7640*/  MOV R25, R144 ;  /* 0x0000009000197202 */ /* 0x000fe20000000f00 */
[-C--:B------:R-:W-:Y:S01]  /*7650*/  IMAD R13, R160, R154.reuse, R13 ;  /* 0x0000009aa00d7224 */ /* 0x080fe200078e020d */
[----:B------:R-:W-:Y:S01]  /*7660*/  MOV R4, R105 ;  /* 0x0000006900047202 */ /* 0x000fe20000000f00 */
[-C--:B------:R-:W-:Y:S01]  /*7670*/  IMAD R14, R27, R154.reuse, R14 ;  /* 0x0000009a1b0e7224 */ /* 0x080fe200078e020e */
[----:B------:R-:W-:Y:S01]  /*7680*/  SHF.R.S32.HI R27, RZ, 0x18, R142 ;  /* 0x00000018ff1b7819 */ /* 0x000fe2000001148e */
[----:B------:R-:W-:Y:S01]  /*7690*/  IMAD R15, R24, R154, R15 ;  /* 0x0000009a180f7224 */ /* 0x000fe200078e020f */
[----:B------:R-:W-:Y:S01]  /*76a0*/  SHF.R.S32.HI R24, RZ, 0x18, R143 ;  /* 0x00000018ff187819 */ /* 0x000fe2000001148f */
[----:B------:R-:W1:Y:S01]  /*76b0*/  S2R R142, SR_TID.X ;  /* 0x00000000008e7919 */ /* 0x000e620000002100 */
[----:B------:R-:W-:Y:S01]  /*76c0*/  I2IP.S8.S32.SAT R105, R7, R6, R28 ;  /* 0x0000000607697239 */ /* 0x000fe2000000141c */
[----:B------:R-:W-:Y:S01]  /*76d0*/  IMAD R16, R29, R154, R16 ;  /* 0x0000009a1d107224 */ /* 0x000fe200078e0210 */
[----:B------:R-:W-:Y:S01]  /*76e0*/  MOV R29, R252 ;  /* 0x000000fc001d7202 */ /* 0x000fe20000000f00 */
[-C--:B------:R-:W-:Y:S01]  /*76f0*/  IMAD R17, R162, R154.reuse, R17 ;  /* 0x0000009aa2117224 */ /* 0x080fe200078e0211 */
[----:B------:R-:W-:Y:S01]  /*7700*/  MOV R6, R241 ;  /* 0x000000f100067202 */ /* 0x000fe20000000f00 */
[-C--:B------:R-:W-:Y:S01]  /*7710*/  IMAD R18, R25, R154.reuse, R18 ;  /* 0x0000009a19127224 */ /* 0x080fe200078e0212 */
[----:B------:R-:W-:Y:S01]  /*7720*/  SHF.R.S32.HI R25, RZ, 0x18, R247 ;  /* 0x00000018ff197819 */ /* 0x000fe200000114f7 */
[-C--:B------:R-:W-:Y:S01]  /*7730*/  IMAD R19, R24, R154.reuse, R19 ;  /* 0x0000009a18137224 */ /* 0x080fe200078e0213 */
[----:B------:R-:W-:Y:S01]  /*7740*/  SHF.R.S32.HI R24, RZ, 0x18, R249 ;  /* 0x00000018ff187819 */ /* 0x000fe200000114f9 */
[----:B------:R-:W-:Y:S01]  /*7750*/  IMAD R20, R27, R154, R20 ;  /* 0x0000009a1b147224 */ /* 0x000fe200078e0214 */
[----:B------:R-:W-:Y:S01]  /*7760*/  I2IP.S8.S32.SAT R27, R17, R16, RZ ;  /* 0x00000010111b7239 */ /* 0x000fe200000014ff */
[----:B------:R-:W-:Y:S01]  /*7770*/  IMAD R21, R163, R154, R21 ;  /* 0x0000009aa3157224 */ /* 0x000fe200078e0215 */
[----:B------:R-:W-:Y:S01]  /*7780*/  I2IP.S8.S32.SAT R26, R13, R12, RZ ;  /* 0x0000000c0d1a7239 */ /* 0x000fe200000014ff */
[----:B------:R-:W-:Y:S01]  /*7790*/  IMAD R22, R29, R154, R22 ;  /* 0x0000009a1d167224 */ /* 0x000fe200078e0216 */
[----:B------:R-:W-:Y:S01]  /*77a0*/  MOV R13, R146 ;  /* 0x00000092000d7202 */ /* 0x000fe20000000f00 */
[-C--:B------:R-:W-:Y:S01]  /*77b0*/  IMAD R23, R24, R154.reuse, R23 ;  /* 0x0000009a18177224 */ /* 0x080fe200078e0217 */
[----:B------:R-:W-:Y:S01]  /*77c0*/  MOV R29, R251 ;  /* 0x000000fb001d7202 */ /* 0x000fe20000000f00 */
[----:B------:R-:W-:Y:S01]  /*77d0*/  IMAD R120, R25, R154, R120 ;  /* 0x0000009a19787224 */ /* 0x000fe200078e0278 */
[----:B------:R-:W-:Y:S01]  /*77e0*/  I2IP.S8.S32.SAT R106, R11, R10, R26 ;  /* 0x0000000a0b6a7239 */ /* 0x000fe2000000141a */
[----:B------:R-:W-:Y:S01]  /*77f0*/  IMAD R121, R164, R154, R121 ;  /* 0x0000009aa4797224 */ /* 0x000fe200078e0279 */
[----:B------:R-:W-:Y:S01]  /*7800*/  SHF.R.S32.HI R29, RZ, 0x18, R29 ;  /* 0x00000018ff1d7819 */ /* 0x000fe2000001141d */
[----:B------:R-:W-:Y:S01]  /*7810*/  IMAD.MOV.U32 R28, RZ, RZ, R183 ;  /* 0x000000ffff1c7224 */ /* 0x000fe200078e00b7 */
[----:B------:R-:W-:Y:S01]  /*7820*/  MOV R31, R199 ;  /* 0x000000c7001f7202 */ /* 0x000fe20000000f00 */
[----:B------:R-:W-:Y:S01]  /*7830*/  IMAD.MOV.U32 R144, RZ, RZ, R147 ;  /* 0x000000ffff907224 */ /* 0x000fe200078e0093 */
[----:B------:R-:W-:Y:S01]  /*7840*/  I2IP.S8.S32.SAT R26, R21, R20, RZ ;  /* 0x00000014151a7239 */ /* 0x000fe200000014ff */
[----:B------:R-:W-:Y:S01]  /*7850*/  IMAD.U32 R249, R185, 0x10000, RZ ;  /* 0x00010000b9f97824 */ /* 0x000fe200078e00ff */
[----:B------:R-:W-:Y:S01]  /*7860*/  PRMT R252, R194, 0x8880, RZ ;  /* 0x00008880c2fc7816 */ /* 0x000fe200000000ff */
[C---:B------:R-:W-:Y:S01]  /*7870*/  IMAD R71, R152.reuse, R71, RZ ;  /* 0x0000004798477224 */ /* 0x040fe200078e02ff */
[----:B------:R-:W-:Y:S01]  /*7880*/  MOV R12, R144 ;  /* 0x00000090000c7202 */ /* 0x000fe20000000f00 */
[----:B------:R-:W-:Y:S01]  /*7890*/  IMAD R74, R152, R74, RZ ;  /* 0x0000004a984a7224 */ /* 0x000fe200078e02ff */
[----:B------:R-:W-:Y:S01]  /*78a0*/  SHF.L.U32 R250, R194, 0x10, RZ ;  /* 0x00000010c2fa7819 */ /* 0x000fe200000006ff */
[C---:B-1----:R-:W-:Y:S01]  /*78b0*/  IMAD.SHL.U32 R24, R142.reuse, 0x4, RZ ;  /* 0x000000048e187824 */ /* 0x042fe200078e00ff */
[----:B------:R-:W-:Y:S01]  /*78c0*/  SHF.L.U32 R0, R142, 0x5, RZ ;  /* 0x000000058e007819 */ /* 0x000fe200000006ff */
[C---:B------:R-:W-:Y:S01]  /*78d0*/  IMAD R75, R152.reuse, R75, RZ ;  /* 0x0000004b984b7224 */ /* 0x040fe200078e02ff */
[C---:B------:R-:W-:Y:S01]  /*78e0*/  PRMT R147, R193.reuse, 0x8880, RZ ;  /* 0x00008880c1937816 */ /* 0x040fe200000000ff */
[----:B------:R-:W-:Y:S01]  /*78f0*/  IMAD R78, R152, R78, RZ ;  /* 0x0000004e984e7224 */ /* 0x000fe200078e02ff */
[----:B------:R-:W-:Y:S01]  /*7900*/  LOP3.LUT R25, R0, 0x80, RZ, 0xc0, !PT ;  /* 0x0000008000197812 */ /* 0x000fe200078ec0ff */
[C---:B------:R-:W-:Y:S01]  /*7910*/  IMAD R79, R152.reuse, R79, RZ ;  /* 0x0000004f984f7224 */ /* 0x040fe200078e02ff */
[----:B------:R-:W-:Y:S01]  /*7920*/  SHF.L.U32 R143, R193, 0x8, RZ ;  /* 0x00000008c18f7819 */ /* 0x000fe200000006ff */
[C---:B------:R-:W-:Y:S01]  /*7930*/  IMAD R82, R152.reuse, R82, RZ ;  /* 0x0000005298527224 */ /* 0x040fe200078e02ff */
[----:B------:R-:W-:Y:S01]  /*7940*/  LOP3.LUT R3, R25, 0x10, R24, 0xf8, !PT ;  /* 0x0000001019037812 */ /* 0x000fe200078ef818 */
[C---:B------:R-:W-:Y:S01]  /*7950*/  IMAD R83, R152.reuse, R83, RZ ;  /* 0x0000005398537224 */ /* 0x040fe200078e02ff */
[----:B------:R-:W-:Y:S01]  /*7960*/  MOV R25, R8 ;  /* 0x0000000800197202 */ /* 0x000fe20000000f00 */
[C---:B------:R-:W-:Y:S01]  /*7970*/  IMAD R86, R152.reuse, R86, RZ ;  /* 0x0000005698567224 */ /* 0x040fe200078e02ff */
[----:B------:R-:W-:Y:S01]  /*7980*/  SHF.R.S32.HI R24, RZ, 0x18, R5 ;  /* 0x00000018ff187819 */ /* 0x000fe20000011405 */
[----:B------:R-:W-:Y:S01]  /*7990*/  IMAD R87, R152, R87, RZ ;  /* 0x0000005798577224 */ /* 0x000fe200078e02ff */
[----:B------:R-:W-:Y:S01]  /*79a0*/  MOV R8, R35 ;  /* 0x0000002300087202 */ /* 0x000fe20000000f00 */
[-C--:B------:R-:W-:Y:S01]  /*79b0*/  IMAD R122, R25, R154.reuse, R122 ;  /* 0x0000009a197a7224 */ /* 0x080fe200078e027a */
[----:B------:R-:W-:Y:S01]  /*79c0*/  SHF.R.S32.HI R25, RZ, 0x18, R6 ;  /* 0x00000018ff197819 */ /* 0x000fe20000011406 */
[----:B------:R-:W-:Y:S01]  /*79d0*/  IMAD.MOV.U32 R35, RZ, RZ, R34 ;  /* 0x000000ffff237224 */ /* 0x000fe200078e0022 */
[----:B------:R-:W-:Y:S01]  /*79e0*/  MOV R34, R107 ;  /* 0x0000006b00227202 */ /* 0x000fe20000000f00 */
[----:B------:R-:W-:Y:S01]  /*79f0*/  IMAD R123, R24, R154, R123 ;  /* 0x0000009a187b7224 */ /* 0x000fe200078e027b */
[----:B------:R-:W-:Y:S01]  /*7a00*/  I2IP.S8.S32.SAT R107, R15, R14, R27 ;  /* 0x0000000e0f6b7239 */ /* 0x000fe2000000141b */
[----:B------:R-:W-:Y:S01]  /*7a10*/  IMAD R124, R25, R154, R124 ;  /* 0x0000009a197c7224 */ /* 0x000fe200078e027c */
[----:B------:R-:W-:Y:S01]  /*7a20*/  MOV R27, R28 ;  /* 0x0000001c001b7202 */ /* 0x000fe20000000f00 */
[----:B------:R-:W-:Y:S01]  /*7a30*/  IMAD R125, R165, R154, R125 ;  /* 0x0000009aa57d7224 */ /* 0x000fe200078e027d */
[----:B------:R-:W-:Y:S01]  /*7a40*/  SHF.R.S32.HI R24, RZ, 0x18, R13 ;  /* 0x00000018ff187819 */ /* 0x000fe2000001140d */
[----:B------:R-:W-:Y:S01]  /*7a50*/  IMAD R38, R152, R38, RZ ;  /* 0x0000002698267224 */ /* 0x000fe200078e02ff */
[----:B------:R-:W-:Y:S01]  /*7a60*/  MOV R25, R4 ;  /* 0x0000000400197202 */ /* 0x000fe20000000f00 */
[----:B------:R-:W-:Y:S01]  /*7a70*/  IMAD R126, R27, R154, R126 ;  /* 0x0000009a1b7e7224 */ /* 0x000fe200078e027e */
[----:B------:R-:W-:Y:S01]  /*7a80*/  I2IP.S8.S32.SAT R5, R19, R18, R26 ;  /* 0x0000001213057239 */ /* 0x000fe2000000141a */
[-C--:B------:R-:W-:Y:S01]  /*7a90*/  IMAD R127, R24, R154.reuse, R127 ;  /* 0x0000009a187f7224 */ /* 0x080fe200078e027f */
[----:B------:R-:W-:Y:S01]  /*7aa0*/  SHF.R.S32.HI R24, RZ, 0x18, R12 ;  /* 0x00000018ff187819 */ /* 0x000fe2000001140c */
[-C--:B------:R-:W-:Y:S01]  /*7ab0*/  IMAD R128, R29, R154.reuse, R128 ;  /* 0x0000009a1d807224 */ /* 0x080fe200078e0280 */
[----:B------:R-:W-:Y:S01]  /*7ac0*/  SHF.R.S32.HI R29, RZ, 0x18, R34 ;  /* 0x00000018ff1d7819 */ /* 0x000fe20000011422 */
[----:B------:R-:W-:Y:S01]  /*7ad0*/  IMAD R129, R166, R154, R129 ;  /* 0x0000009aa6817224 */ /* 0x000fe200078e0281 */
[----:B------:R-:W-:Y:S01]  /*7ae0*/  I2IP.S8.S32.SAT R26, R121, R120, RZ ;  /* 0x00000078791a7239 */ /* 0x000fe200000014ff */
[-C--:B------:R-:W-:Y:S01]  /*7af0*/  IMAD R88, R25, R154.reuse, R88 ;  /* 0x0000009a19587224 */ /* 0x080fe200078e0258 */
[----:B------:R-:W-:Y:S01]  /*7b00*/  SHF.R.S32.HI R25, RZ, 0x18, R9 ;  /* 0x00000018ff197819 */ /* 0x000fe20000011409 */
[----:B------:R-:W-:Y:S01]  /*7b10*/  IMAD R89, R24, R154, R89 ;  /* 0x0000009a18597224 */ /* 0x000fe200078e0259 */
[----:B------:R-:W-:Y:S01]  /*7b20*/  SHF.R.S32.HI R24, RZ, 0x18, R35 ;  /* 0x00000018ff187819 */ /* 0x000fe20000011423 */
[----:B------:R-:W-:Y:S01]  /*7b30*/  IMAD.MOV.U32 R27, RZ, RZ, R8 ;  /* 0x000000ffff1b7224 */ /* 0x000fe200078e0008 */
[----:B------:R-:W-:Y:S01]  /*7b40*/  I2IP.S8.S32.SAT R4, R23, R22, R26 ;  /* 0x0000001617047239 */ /* 0x000fe2000000141a */
[-C--:B------:R-:W-:Y:S01]  /*7b50*/  IMAD R90, R25, R154.reuse, R90 ;  /* 0x0000009a195a7224 */ /* 0x080fe200078e025a */
[----:B------:R-:W-:Y:S01]  /*7b60*/  MOV R25, R33 ;  /* 0x0000002100197202 */ /* 0x000fe20000000f00 */
[----:B------:R-:W-:Y:S01]  /*7b70*/  IMAD R91, R167, R154, R91 ;  /* 0x0000009aa75b7224 */ /* 0x000fe200078e025b */
[----:B------:R-:W-:Y:S01]  /*7b80*/  I2IP.S8.S32.SAT R26, R125, R124, RZ ;  /* 0x0000007c7d1a7239 */ /* 0x000fe200000014ff */
[-C--:B------:R-:W-:Y:S01]  /*7b90*/  IMAD R92, R27, R154.reuse, R92 ;  /* 0x0000009a1b5c7224 */ /* 0x080fe200078e025c */
[----:B------:R-:W-:Y:S01]  /*7ba0*/  SHF.R.S32.HI R27, RZ, 0x18, R31 ;  /* 0x00000018ff1b7819 */ /* 0x000fe2000001141f */
[-C--:B------:R-:W-:Y:S01]  /*7bb0*/  IMAD R93, R24, R154.reuse, R93 ;  /* 0x0000009a185d7224 */ /* 0x080fe200078e025d */
[----:B------:R-:W-:Y:S01]  /*7bc0*/  SHF.R.S32.HI R24, RZ, 0x18, R32 ;  /* 0x00000018ff187819 */ /* 0x000fe20000011420 */
[----:B------:R-:W-:Y:S01]  /*7bd0*/  IMAD R94, R29, R154, R94 ;  /* 0x0000009a1d5e7224 */ /* 0x000fe200078e025e */
[----:B------:R-:W-:Y:S01]  /*7be0*/  I2IP.S8.S32.SAT R28, R129, R128, RZ ;  /* 0x00000080811c7239 */ /* 0x000fe200000014ff */
[----:B------:R-:W-:Y:S01]  /*7bf0*/  IMAD R95, R168, R154, R95 ;  /* 0x0000009aa85f7224 */ /* 0x000fe200078e025f */
[----:B------:R-:W-:Y:S01]  /*7c00*/  I2IP.S8.S32.SAT R122, R123, R122, R26 ;  /* 0x0000007a7b7a7239 */ /* 0x000fe2000000141a */
[-C--:B------:R-:W-:Y:S01]  /*7c10*/  IMAD R96, R25, R154.reuse, R96 ;  /* 0x0000009a19607224 */ /* 0x080fe200078e0260 */
[----:B------:R-:W-:Y:S01]  /*7c20*/  MOV R120, R5 ;  /* 0x0000000500787202 */ /* 0x000fe20000000f00 */
[-C--:B------:R-:W-:Y:S01]  /*7c30*/  IMAD R97, R24, R154.reuse, R97 ;  /* 0x0000009a18617224 */ /* 0x080fe200078e0261 */
[----:B------:R-:W-:Y:S01]  /*7c40*/  SHF.R.S32.HI R24, RZ, 0x18, R153 ;  /* 0x00000018ff187819 */ /* 0x000fe20000011499 */
[----:B------:R-:W-:Y:S01]  /*7c50*/  IMAD R98, R27, R154, R98 ;  /* 0x0000009a1b627224 */ /* 0x000fe200078e0262 */
[----:B------:R-:W-:Y:S01]  /*7c60*/  MOV R121, R4 ;  /* 0x0000000400797202 */ /* 0x000fe20000000f00 */
[----:B------:R-:W-:Y:S01]  /*7c70*/  IMAD.MOV.U32 R25, RZ, RZ, R30 ;  /* 0x000000ffff197224 */ /* 0x000fe200078e001e */
[----:B------:R-:W-:Y:S01]  /*7c80*/  I2IP.S8.S32.SAT R123, R127, R126, R28 ;  /* 0x0000007e7f7b7239 */ /* 0x000fe2000000141c */
[----:B------:R-:W-:Y:S01]  /*7c90*/  IMAD R99, R169, R154, R99 ;  /* 0x0000009aa9637224 */ /* 0x000fe200078e0263 */
[----:B------:R-:W-:Y:S01]  /*7ca0*/  I2IP.S8.S32.SAT R90, R91, R90, RZ ;  /* 0x0000005a5b5a7239 */ /* 0x000fe200000014ff */
[-C--:B------:R-:W-:Y:S01]  /*7cb0*/  IMAD R100, R25, R154.reuse, R100 ;  /* 0x0000009a19647224 */ /* 0x080fe200078e0264 */
[----:B------:R-:W-:Y:S01]  /*7cc0*/  SHF.R.S32.HI R160, RZ, 0x18, R193 ;  /* 0x00000018ffa07819 */ /* 0x000fe200000114c1 */
[----:B------:R-:W-:Y:S01]  /*7cd0*/  IMAD R101, R24, R154, R101 ;  /* 0x0000009a18657224 */ /* 0x000fe200078e0265 */
[----:B------:R-:W-:Y:S01]  /*7ce0*/  I2IP.S8.S32.SAT R124, R89, R88, R90 ;  /* 0x00000058597c7239 */ /* 0x000fe2000000145a */
[----:B------:R-:W1:Y:S01]  /*7cf0*/  LDTM.x32 R4, tmem[UR4+0x80] ;  /* 0x00008004000479ee */ /* 0x000e6200082c0000 */
[----:B------:R-:W-:Y:S01]  /*7d00*/  SHF.R.S32.HI R89, RZ, 0x18, R151 ;  /* 0x00000018ff597819 */ /* 0x000fe20000011497 */
[----:B------:R-:W-:Y:S01]  /*7d10*/  UMOV UR4, 0x400 ;  /* 0x0000040000047882 */ /* 0x000fe20000000000 */
[C---:B------:R-:W-:Y:S01]  /*7d20*/  PRMT R242, R195.reuse, 0x8880, RZ ;  /* 0x00008880c3f27816 */ /* 0x040fe200000000ff */
[----:B--2---:R-:W-:Y:S01]  /*7d30*/  ULEA UR4, UR6, UR4, 0x18 ;  /* 0x0000000406047291 */ /* 0x004fe2000f8ec0ff */
[C---:B------:R-:W-:Y:S01]  /*7d40*/  SHF.L.U32 R199, R195.reuse, 0x10, RZ ;  /* 0x00000010c3c77819 */ /* 0x040fe200000006ff */
[----:B------:R-:W-:Y:S01]  /*7d50*/  NOP ;  /* 0x0000000000007918 */ /* 0x000fe20000000000 */
[----:B------:R-:W-:Y:S01]  /*7d60*/  SHF.L.U32 R194, R195, 0x8, RZ ;  /* 0x00000008c3c27819 */ /* 0x000fe200000006ff */
[----:B------:R-:W-:Y:S01]  /*7d70*/  ULEA UR5, UR43, UR4, 0x3 ;  /* 0x000000042b057291 */ /* 0x000fe2000f8e18ff */
[----:B------:R-:W-:Y:S01]  /*7d80*/  SHF.R.S32.HI R162, RZ, 0x18, R195 ;  /* 0x00000018ffa27819 */ /* 0x000fe200000114c3 */
[-C--:B------:R-:W-:Y:S01]  /*7d90*/  IMAD R102, R89, R154.reuse, R102 ;  /* 0x0000009a59667224 */ /* 0x080fe200078e0266 */
[C---:B------:R-:W-:Y:S01]  /*7da0*/  PRMT R146, R184.reuse, 0x8880, RZ ;  /* 0x00008880b8927816 */ /* 0x040fe200000000ff */
[----:B------:R-:W-:Y:S01]  /*7db0*/  UIADD3 UR5, UPT, UPT, UR5, 0xa8, URZ ;  /* 0x000000a805057890 */ /* 0x000fe2000fffe0ff */
[----:B------:R-:W-:Y:S01]  /*7dc0*/  SHF.L.U32 R144, R184, 0x10, RZ ;  /* 0x00000010b8907819 */ /* 0x000fe200000006ff */
[----:B------:R-:W-:Y:S01]  /*7dd0*/  IMAD R103, R170, R154, R103 ;  /* 0x0000009aaa677224 */ /* 0x000fe200078e0267 */
[----:B------:R-:W-:Y:S01]  /*7de0*/  SHF.L.U32 R142, R184, 0x8, RZ ;  /* 0x00000008b88e7819 */ /* 0x000fe200000006ff */
[----:B------:R-:W-:Y:S01]  /*7df0*/  UPRMT UR5, UR6, 0x654, UR5 ;  /* 0x0000065406057896 */ /* 0x000fe20008000005 */
[----:B------:R-:W-:Y:S01]  /*7e00*/  SHF.R.S32.HI R163, RZ, 0x18, R184 ;  /* 0x00000018ffa37819 */ /* 0x000fe200000114b8 */
[----:B------:R-:W-:Y:S01]  /*7e10*/  IMAD.SHL.U32 R167, R189, 0x100, RZ ;  /* 0x00000100bda77824 */ /* 0x000fe200078e00ff */
[C---:B------:R-:W-:Y:S01]  /*7e20*/  PRMT R251, R185.reuse, 0x8880, RZ ;  /* 0x00008880b9fb7816 */ /* 0x040fe200000000ff */
[C---:B------:R-:W-:Y:S01]  /*7e30*/  IMAD R39, R152.reuse, R39, RZ ;  /* 0x0000002798277224 */ /* 0x040fe200078e02ff */
[----:B------:R-:W-:Y:S01]  /*7e40*/  SHF.L.U32 R247, R185, 0x8, RZ ;  /* 0x00000008b9f77819 */ /* 0x000fe200000006ff */
[C---:B------:R-:W-:Y:S01]  /*7e50*/  IMAD R42, R152.reuse, R42, RZ ;  /* 0x0000002a982a7224 */ /* 0x040fe200078e02ff */
[----:B------:R-:W-:Y:S01]  /*7e60*/  SHF.R.S32.HI R164, RZ, 0x18, R185 ;  /* 0x00000018ffa47819 */ /* 0x000fe200000114b9 */
[----:B-1----:R-:W-:Y:S01]  /*7e70*/  IMAD R30, R152, R30, RZ ;  /* 0x0000001e981e7224 */ /* 0x002fe200078e02ff */
[C---:B------:R-:W-:Y:S01]  /*7e80*/  PRMT R241, R186.reuse, 0x8880, RZ ;  /* 0x00008880baf17816 */ /* 0x040fe200000000ff */
[----:B------:R-:W-:Y:S01]  /*7e90*/  SYNCS.ARRIVE.TRANS64.RED.A1T0 RZ, [UR5], RZ ;  /* 0x000000ffffff79a7 */ /* 0x000fe20008100405 */
[----:B------:R-:W-:Y:S01]  /*7ea0*/  SHF.L.U32 R195, R186, 0x10, RZ ;  /* 0x00000010bac37819 */ /* 0x000fe200000006ff */
[----:B------:R-:W-:Y:S01]  /*7eb0*/  IMAD R34, R152, R34, RZ ;  /* 0x0000002298227224 */ /* 0x000fe200078e02ff */
[----:B------:R-:W-:Y:S01]  /*7ec0*/  SHF.L.U32 R193, R186, 0x8, RZ ;  /* 0x00000008bac17819 */ /* 0x000fe200000006ff */
[C---:B------:R-:W-:Y:S01]  /*7ed0*/  IMAD R35, R152.reuse, R35, RZ ;  /* 0x0000002398237224 */ /* 0x040fe200078e02ff */
[----:B------:R-:W-:Y:S01]  /*7ee0*/  SHF.R.S32.HI R183, RZ, 0x18, R186 ;  /* 0x00000018ffb77819 */ /* 0x000fe200000114ba */
[C---:B------:R-:W-:Y:S01]  /*7ef0*/  IMAD.U32 R186, R187.reuse, 0x10000, RZ ;  /* 0x00010000bbba7824 */ /* 0x040fe200078e00ff */
        /* <DEDUP_REMOVED lines=12> */
[----:B------:R-:W-:Y:S01]  /*7fc0*/  LOP3.LUT R188, R3, 0xf60, R0, 0xf8, !PT ;  /* 0x00000f6003bc7812 */ /* 0x000fe200078ef800 */
[----:B------:R-:W-:Y:S01]  /*7fd0*/  IMAD R3, R152, R5, RZ ;  /* 0x0000000598037224 */ /* 0x000fe200078e02ff */
[----:B------:R-:W-:Y:S01]  /*7fe0*/  LOP3.LUT P0, RZ, R0, 0x80, RZ, 0xc0, !PT ;  /* 0x0000008000ff7812 */ /* 0x000fe2000780c0ff */
[----:B------:R-:W-:Y:S01]  /*7ff0*/  IMAD R5, R152, R9, RZ ;  /* 0x0000000998057224 */ /* 0x000fe200078e02ff */
[----:B------:R-:W-:Y:S01]  /*8000*/  IADD3 R89, PT, PT, R188, UR4, RZ ;  /* 0x00000004bc597c10 */ /* 0x000fe2000fffe0ff */
[----:B------:R1:W-:Y:S01]  /*8010*/  STS.128 [R188+UR4+0x5200], R104 ;  /* 0x00520068bc007988 */ /* 0x0003e20008000c04 */
[C---:B------:R-:W-:Y:S01]  /*8020*/  PRMT R169, R189.reuse, 0x8880, RZ ;  /* 0x00008880bda97816 */ /* 0x040fe200000000ff */
[C---:B------:R-:W-:Y:S01]  /*8030*/  IMAD R9, R152.reuse, R13, RZ ;  /* 0x0000000d98097224 */ /* 0x040fe200078e02ff */
[----:B------:R-:W-:Y:S01]  /*8040*/  SHF.L.U32 R168, R189, 0x10, RZ ;  /* 0x00000010bda87819 */ /* 0x000fe200000006ff */
[C---:B------:R-:W-:Y:S01]  /*8050*/  IMAD R0, R152.reuse, R4, RZ ;  /* 0x0000000498007224 */ /* 0x040fe200078e02ff */
[----:B------:R-:W-:Y:S01]  /*8060*/  SHF.R.S32.HI R90, RZ, 0x18, R189 ;  /* 0x00000018ff5a7819 */ /* 0x000fe200000114bd */
[C---:B------:R-:W-:Y:S01]  /*8070*/  IMAD R13, R152.reuse, R17, RZ ;  /* 0x00000011980d7224 */ /* 0x040fe200078e02ff */
[----:B------:R-:W-:Y:S01]  /*8080*/  IADD3 R189, PT, PT, R89, 0x10, RZ ;  /* 0x0000001059bd7810 */ /* 0x000fe20007ffe0ff */
[C---:B------:R-:W-:Y:S01]  /*8090*/  IMAD R4, R152.reuse, R8, RZ ;  /* 0x0000000898047224 */ /* 0x040fe200078e02ff */
[----:B------:R-:W-:Y:S01]  /*80a0*/  I2IP.S8.S32.SAT R91, R99, R98, RZ ;  /* 0x00000062635b7239 */ /* 0x000fe200000014ff */
[C---:B------:R-:W-:Y:S01]  /*80b0*/  IMAD R17, R152.reuse, R21, RZ ;  /* 0x0000001598117224 */ /* 0x040fe200078e02ff */
[----:B------:R-:W-:Y:S01]  /*80c0*/  @P0 IADD3 R189, PT, PT, R89, -0x10, RZ ;  /* 0xfffffff059bd0810 */ /* 0x000fe20007ffe0ff */
[C---:B------:R-:W-:Y:S01]  /*80d0*/  IMAD R8, R152.reuse, R12, RZ ;  /* 0x0000000c98087224 */ /* 0x040fe200078e02ff */
[----:B------:R-:W-:Y:S01]  /*80e0*/  MOV R89, R243 ;  /* 0x000000f300597202 */ /* 0x000fe20000000f00 */
[C---:B------:R-:W-:Y:S01]  /*80f0*/  IMAD R21, R152.reuse, R25, RZ ;  /* 0x0000001998157224 */ /* 0x040fe200078e02ff */
[----:B------:R-:W-:Y:S01]  /*8100*/  I2IP.S8.S32.SAT R126, R97, R96, R91 ;  /* 0x00000060617e7239 */ /* 0x000fe2000000145b */
[C---:B------:R-:W-:Y:S01]  /*8110*/  IMAD R12, R152.reuse, R16, RZ ;  /* 0x00000010980c7224 */ /* 0x040fe200078e02ff */
[----:B------:R-:W-:Y:S01]  /*8120*/  SHF.R.S32.HI R91, RZ, 0x18, R239 ;  /* 0x00000018ff5b7819 */ /* 0x000fe200000114ef */
[C---:B------:R-:W-:Y:S01]  /*8130*/  IMAD R25, R152.reuse, R29, RZ ;  /* 0x0000001d98197224 */ /* 0x040fe200078e02ff */
[----:B------:R-:W-:Y:S01]  /*8140*/  I2IP.S8.S32.SAT R102, R103, R102, RZ ;  /* 0x0000006667667239 */ /* 0x000fe200000014ff */
[C---:B------:R-:W-:Y:S01]  /*8150*/  IMAD R16, R152.reuse, R20, RZ ;  /* 0x0000001498107224 */ /* 0x040fe200078e02ff */
[----:B------:R-:W-:Y:S01]  /*8160*/  I2IP.S8.S32.SAT R94, R95, R94, RZ ;  /* 0x0000005e5f5e7239 */ /* 0x000fe200000014ff */
[C---:B------:R-:W-:Y:S01]  /*8170*/  IMAD R29, R152.reuse, R33, RZ ;  /* 0x00000021981d7224 */ /* 0x040fe200078e02ff */
[----:B------:R-:W-:Y:S01]  /*8180*/  I2IP.S8.S32.SAT R127, R101, R100, R102 ;  /* 0x00000064657f7239 */ /* 0x000fe20000001466 */
[----:B------:R-:W-:Y:S01]  /*8190*/  IMAD R20, R152, R24, RZ ;  /* 0x0000001898147224 */ /* 0x000fe200078e02ff */
[----:B------:R-:W-:Y:S01]  /*81a0*/  I2IP.S8.S32.SAT R125, R93, R92, R94 ;  /* 0x0000005c5d7d7239 */ /* 0x000fe2000000145e */
[----:B------:R-:W-:Y:S01]  /*81b0*/  IMAD.MOV.U32 R33, RZ, RZ, R246 ;  /* 0x000000ffff217224 */ /* 0x000fe200078e00f6 */
[----:B------:R-:W-:Y:S01]  /*81c0*/  PRMT R166, R190, 0x8880, RZ ;  /* 0x00008880bea67816 */ /* 0x000fe200000000ff */
[----:B------:R-:W-:Y:S01]  /*81d0*/  IMAD R24, R152, R28, RZ ;  /* 0x0000001c98187224 */ /* 0x000fe200078e02ff */
[----:B------:R-:W-:Y:S01]  /*81e0*/  SHF.L.U32 R165, R190, 0x10, RZ ;  /* 0x00000010bea57819 */ /* 0x000fe200000006ff */
[----:B------:R-:W-:Y:S01]  /*81f0*/  IMAD R28, R152, R32, RZ ;  /* 0x00000020981c7224 */ /* 0x000fe200078e02ff */
[----:B------:R-:W-:Y:S01]  /*8200*/  SHF.R.S32.HI R32, RZ, 0x18, R245 ;  /* 0x00000018ff207819 */ /* 0x000fe200000114f5 */
[----:B-1----:R-:W2:Y:S01]  /*8210*/  LDL.LU.64 R106, [R1+0x10] ;  /* 0x00001000016a7983 */ /* 0x002ea20000300a00 */
[----:B------:R-:W-:Y:S01]  /*8220*/  SHF.L.U32 R99, R190, 0x8, RZ ;  /* 0x00000008be637819 */ /* 0x000fe200000006ff */
[C---:B------:R-:W-:Y:S01]  /*8230*/  IMAD R55, R152.reuse, R55, RZ ;  /* 0x0000003798377224 */ /* 0x040fe200078e02ff */
[C---:B------:R-:W-:Y:S01]  /*8240*/  PRMT R98, R191.reuse, 0x8880, RZ ;  /* 0x00008880bf627816 */ /* 0x040fe200000000ff */
[C---:B------:R-:W-:Y:S01]  /*8250*/  IMAD R6, R152.reuse, R6, RZ ;  /* 0x0000000698067224 */ /* 0x040fe200078e02ff */
[----:B------:R-:W-:Y:S01]  /*8260*/  SHF.R.S32.HI R92, RZ, 0x18, R190 ;  /* 0x00000018ff5c7819 */ /* 0x000fe200000114be */
[----:B------:R-:W3:Y:S01]  /*8270*/  LDL.LU.64 R104, [R1+0x8] ;  /* 0x0000080001687983 */ /* 0x000ee20000300a00 */
[C---:B------:R-:W-:Y:S01]  /*8280*/  SHF.L.U32 R95, R191.reuse, 0x10, RZ ;  /* 0x00000010bf5f7819 */ /* 0x040fe200000006ff */
[C---:B------:R-:W-:Y:S01]  /*8290*/  IMAD R7, R152.reuse, R7, RZ ;  /* 0x0000000798077224 */ /* 0x040fe200078e02ff */
[----:B------:R-:W-:Y:S01]  /*82a0*/  SHF.R.S32.HI R93, RZ, 0x18, R191 ;  /* 0x00000018ff5d7819 */ /* 0x000fe200000114bf */
[C---:B------:R-:W-:Y:S01]  /*82b0*/  IMAD R10, R152.reuse, R10, RZ ;  /* 0x0000000a980a7224 */ /* 0x040fe200078e02ff */
[----:B------:R-:W-:Y:S01]  /*82c0*/  UIADD3 UR5, UPT, UPT, UR43, 0x1, URZ ;  /* 0x000000012b057890 */ /* 0x000fe2000fffe0ff */
[----:B------:R1:W-:Y:S01]  /*82d0*/  STS.128 [R189+0x5200], R120 ;  /* 0x00520078bd007388 */ /* 0x0003e20000000c00 */
[C---:B------:R-:W-:Y:S02]  /*82e0*/  IMAD R11, R152.reuse, R11, RZ ;  /* 0x0000000b980b7224 */ /* 0x040fe400078e02ff */
[C---:B------:R-:W-:Y:S02]  /*82f0*/  IMAD R14, R152.reuse, R14, RZ ;  /* 0x0000000e980e7224 */ /* 0x040fe400078e02ff */
[C---:B------:R-:W-:Y:S02]  /*8300*/  IMAD R15, R152.reuse, R15, RZ ;  /* 0x0000000f980f7224 */ /* 0x040fe400078e02ff */
[C---:B------:R-:W-:Y:S01]  /*8310*/  IMAD R18, R152.reuse, R18, RZ ;  /* 0x0000001298127224 */ /* 0x040fe200078e02ff */
[----:B------:R1:W-:Y:S01]  /*8320*/  STS.128 [R188+UR4+0x6200], R124 ;  /* 0x0062007cbc007988 */ /* 0x0003e20008000c04 */
[C---:B------:R-:W-:Y:S02]  /*8330*/  IMAD R19, R152.reuse, R19, RZ ;  /* 0x0000001398137224 */ /* 0x040fe400078e02ff */
[C---:B------:R-:W-:Y:S02]  /*8340*/  IMAD R22, R152.reuse, R22, RZ ;  /* 0x0000001698167224 */ /* 0x040fe400078e02ff */
[C---:B------:R-:W-:Y:S02]  /*8350*/  IMAD R23, R152.reuse, R23, RZ ;  /* 0x0000001798177224 */ /* 0x040fe400078e02ff */
[C---:B------:R-:W-:Y:S02]  /*8360*/  IMAD R26, R152.reuse, R26, RZ ;  /* 0x0000001a981a7224 */ /* 0x040fe400078e02ff */
[C---:B------:R-:W-:Y:S02]  /*8370*/  IMAD R27, R152.reuse, R27, RZ ;  /* 0x0000001b981b7224 */ /* 0x040fe400078e02ff */
[----:B------:R-:W-:Y:S02]  /*8380*/  IMAD.SHL.U32 R94, R191, 0x100, RZ ;  /* 0x00000100bf5e7824 */ /* 0x000fe400078e00ff */
[----:B------:R-:W-:Y:S02]  /*8390*/  IMAD R31, R152, R31, RZ ;  /* 0x0000001f981f7224 */ /* 0x000fe400078e02ff */
[-C--:B---3--:R-:W-:Y:S01]  /*83a0*/  IMAD R104, R33, R154.reuse, R104 ;  /* 0x0000009a21687224 */ /* 0x088fe200078e0268 */
[----:B------:R-:W-:Y:S01]  /*83b0*/  SHF.R.S32.HI R33, RZ, 0x18, R244 ;  /* 0x00000018ff217819 */ /* 0x000fe200000114f4 */
[-C--:B------:R-:W-:Y:S01]  /*83c0*/  IMAD R105, R32, R154.reuse, R105 ;  /* 0x0000009a20697224 */ /* 0x080fe200078e0269 */
[----:B------:R-:W-:Y:S03]  /*83d0*/  SHF.R.S32.HI R32, RZ, 0x18, R240 ;  /* 0x00000018ff207819 */ /* 0x000fe600000114f0 */
[----:B--2---:R-:W-:Y:S01]  /*83e0*/  IMAD R106, R33, R154, R106 ;  /* 0x0000009a216a7224 */ /* 0x004fe200078e026a */
[----:B------:R-:W-:Y:S01]  /*83f0*/  MOV R33, R238 ;  /* 0x000000ee00217202 */ /* 0x000fe20000000f00 */
[-C--:B------:R-:W-:Y:S02]  /*8400*/  IMAD R107, R171, R154.reuse, R107 ;  /* 0x0000009aab6b7224 */ /* 0x080fe400078e026b */
        /* <DEDUP_REMOVED lines=11> */
[----:B------:R-:W-:Y:S02]  /*84c0*/  SHF.R.S32.HI R32, RZ, 0x18, R233 ;  /* 0x00000018ff207819 */ /* 0x000fe400000114e9 */
[----:B------:R-:W-:Y:S01]  /*84d0*/  I2IP.S8.S32.SAT R104, R105, R104, R106 ;  /* 0x0000006869687239 */ /* 0x000fe2000000146a */
[----:B------:R-:W-:Y:S01]  /*84e0*/  IMAD R114, R33, R154, R114 ;  /* 0x0000009a21727224 */ /* 0x000fe200078e0272 */
[----:B------:R-:W-:Y:S01]  /*84f0*/  I2IP.S8.S32.SAT R110, R111, R110, RZ ;  /* 0x0000006e6f6e7239 */ /* 0x000fe200000014ff */
[-C--:B------:R-:W-:Y:S02]  /*8500*/  IMAD R115, R173, R154.reuse, R115 ;  /* 0x0000009aad737224 */ /* 0x080fe400078e0273 */
[----:B------:R-:W-:Y:S01]  /*8510*/  IMAD R116, R89, R154, R116 ;  /* 0x0000009a59747224 */ /* 0x000fe200078e0274 */
[----:B------:R-:W-:Y:S01]  /*8520*/  MOV R89, R220 ;  /* 0x000000dc00597202 */ /* 0x000fe20000000f00 */
[-C--:B------:R-:W-:Y:S01]  /*8530*/  IMAD R117, R32, R154.reuse, R117 ;  /* 0x0000009a20757224 */ /* 0x080fe200078e0275 */
[----:B------:R-:W-:Y:S01]  /*8540*/  SHF.R.S32.HI R32, RZ, 0x18, R222 ;  /* 0x00000018ff207819 */ /* 0x000fe200000114de */
[----:B------:R-:W-:Y:S01]  /*8550*/  IMAD R118, R91, R154, R118 ;  /* 0x0000009a5b767224 */ /* 0x000fe200078e0276 */
[----:B------:R-:W-:Y:S01]  /*8560*/  SHF.R.S32.HI R91, RZ, 0x18, R214 ;  /* 0x00000018ff5b7819 */ /* 0x000fe200000114d6 */
[----:B------:R-:W-:Y:S01]  /*8570*/  IMAD.MOV.U32 R33, RZ, RZ, R223 ;  /* 0x000000ffff217224 */ /* 0x000fe200078e00df */
[----:B------:R-:W-:Y:S01]  /*8580*/  I2IP.S8.S32.SAT R106, R115, R114, RZ ;  /* 0x00000072736a7239 */ /* 0x000fe200000014ff */
[----:B------:R-:W-:Y:S01]  /*8590*/  IMAD R119, R174, R154, R119 ;  /* 0x0000009aae777224 */ /* 0x000fe200078e0277 */
[----:B------:R-:W-:Y:S01]  /*85a0*/  I2IP.S8.S32.SAT R105, R109, R108, R110 ;  /* 0x0000006c6d697239 */ /* 0x000fe2000000146e */
[-C--:B------:R-:W-:Y:S01]  /*85b0*/  IMAD R56, R33, R154.reuse, R56 ;  /* 0x0000009a21387224 */ /* 0x080fe200078e0238 */
[----:B------:R-:W-:Y:S01]  /*85c0*/  SHF.R.S32.HI R33, RZ, 0x18, R221 ;  /* 0x00000018ff217819 */ /* 0x000fe200000114dd */
[----:B------:R-:W-:Y:S01]  /*85d0*/  IMAD R57, R32, R154, R57 ;  /* 0x0000009a20397224 */ /* 0x000fe200078e0239 */
[----:B------:R-:W-:Y:S02]  /*85e0*/  SHF.R.S32.HI R32, RZ, 0x18, R217 ;  /* 0x00000018ff207819 */ /* 0x000fe400000114d9 */
[----:B------:R-:W-:Y:S01]  /*85f0*/  I2IP.S8.S32.SAT R107, R119, R118, RZ ;  /* 0x00000076776b7239 */ /* 0x000fe200000014ff */
[-C--:B------:R-:W-:Y:S01]  /*8600*/  IMAD R58, R33, R154.reuse, R58 ;  /* 0x0000009a213a7224 */ /* 0x080fe200078e023a */
[----:B------:R-:W-:Y:S01]  /*8610*/  MOV R33, R205 ;  /* 0x000000cd00217202 */ /* 0x000fe20000000f00 */
[----:B------:R-:W-:Y:S01]  /*8620*/  IMAD R59, R175, R154, R59 ;  /* 0x0000009aaf3b7224 */ /* 0x000fe200078e023b */
[----:B------:R-:W-:Y:S01]  /*8630*/  I2IP.S8.S32.SAT R106, R113, R112, R106 ;  /* 0x00000070716a7239 */ /* 0x000fe2000000146a */
[----:B------:R-:W-:Y:S01]  /*8640*/  IMAD R60, R89, R154, R60 ;  /* 0x0000009a593c7224 */ /* 0x000fe200078e023c */
[----:B------:R-:W-:Y:S01]  /*8650*/  I2IP.S8.S32.SAT R107, R117, R116, R107 ;  /* 0x00000074756b7239 */ /* 0x000fe2000000146b */
[-C--:B------:R-:W-:Y:S01]  /*8660*/  IMAD R61, R32, R154.reuse, R61 ;  /* 0x0000009a203d7224 */ /* 0x080fe200078e023d */
[----:B------:R-:W-:Y:S01]  /*8670*/  SHF.R.S32.HI R32, RZ, 0x18, R204 ;  /* 0x00000018ff207819 */ /* 0x000fe200000114cc */
[----:B------:R-:W-:Y:S01]  /*8680*/  IMAD R62, R91, R154, R62 ;  /* 0x0000009a5b3e7224 */ /* 0x000fe200078e023e */
[----:B------:R-:W-:Y:S01]  /*8690*/  I2IP.S8.S32.SAT R58, R59, R58, RZ ;  /* 0x0000003a3b3a7239 */ /* 0x000fe200000014ff */
[----:B------:R-:W-:Y:S01]  /*86a0*/  IMAD R63, R176, R154, R63 ;  /* 0x0000009ab03f7224 */ /* 0x000fe200078e023f */
[----:B------:R-:W-:Y:S01]  /*86b0*/  MOV R59, R202 ;  /* 0x000000ca003b7202 */ /* 0x000fe20000000f00 */
[-C--:B------:R-:W-:Y:S01]  /*86c0*/  IMAD R64, R33, R154.reuse, R64 ;  /* 0x0000009a21407224 */ /* 0x080fe200078e0240 */
[----:B------:R-:W-:Y:S01]  /*86d0*/  SHF.R.S32.HI R33, RZ, 0x18, R203 ;  /* 0x00000018ff217819 */ /* 0x000fe200000114cb */
[----:B------:R-:W-:Y:S01]  /*86e0*/  IMAD R65, R32, R154, R65 ;  /* 0x0000009a20417224 */ /* 0x000fe200078e0241 */
[----:B------:R-:W-:Y:S01]  /*86f0*/  SHF.R.S32.HI R32, RZ, 0x18, R201 ;  /* 0x00000018ff207819 */ /* 0x000fe200000114c9 */
[----:B------:R1:W-:Y:S01]  /*8700*/  STS.128 [R189+0x6200], R104 ;  /* 0x00620068bd007388 */ /* 0x0003e20000000c00 */
[----:B------:R-:W-:Y:S01]  /*8710*/  I2IP.S8.S32.SAT R62, R63, R62, RZ ;  /* 0x0000003e3f3e7239 */ /* 0x000fe200000014ff */
[-C--:B------:R-:W-:Y:S01]  /*8720*/  IMAD R66, R33, R154.reuse, R66 ;  /* 0x0000009a21427224 */ /* 0x080fe200078e0242 */
[----:B------:R-:W-:Y:S01]  /*8730*/  SHF.R.S32.HI R63, RZ, 0x18, R200 ;  /* 0x00000018ff3f7819 */ /* 0x000fe200000114c8 */
        /* <DEDUP_REMOVED lines=8> */
[----:B------:R-:W-:Y:S01]  /*87c0*/  IMAD.MOV.U32 R33, RZ, RZ, R234 ;  /* 0x000000ffff217224 */ /* 0x000fe200078e00ea */
[----:B------:R-:W-:Y:S01]  /*87d0*/  I2IP.S8.S32.SAT R101, R61, R60, R62 ;  /* 0x0000003c3d657239 */ /* 0x000fe2000000143e */
[----:B------:R-:W-:Y:S01]  /*87e0*/  IMAD R71, R178, R154, R71 ;  /* 0x0000009ab2477224 */ /* 0x000fe200078e0247 */
[----:B------:R-:W-:Y:S01]  /*87f0*/  I2IP.S8.S32.SAT R102, R65, R64, R66 ;  /* 0x0000004041667239 */ /* 0x000fe20000001442 */
        /* <DEDUP_REMOVED lines=23> */
[----:B------:R-:W-:Y:S01]  /*8970*/  I2IP.S8.S32.SAT R103, R69, R68, R70 ;  /* 0x0000004445677239 */ /* 0x000fe20000001446 */
[----:B------:R-:W-:Y:S01]  /*8980*/  IMAD R84, R33, R154, R84 ;  /* 0x0000009a21547224 */ /* 0x000fe200078e0254 */
[----:B------:R-:W-:Y:S01]  /*8990*/  I2IP.S8.S32.SAT R72, R73, R72, R74 ;  /* 0x0000004849487239 */ /* 0x000fe2000000144a */
[-C--:B------:R-:W-:Y:S01]  /*89a0*/  IMAD R85, R32, R154.reuse, R85 ;  /* 0x0000009a20557224 */ /* 0x080fe200078e0255 */
[----:B------:R-:W-:Y:S01]  /*89b0*/  SHF.R.S32.HI R32, RZ, 0x18, R226 ;  /* 0x00000018ff207819 */ /* 0x000fe200000114e2 */
[----:B------:R-:W-:Y:S01]  /*89c0*/  IMAD R86, R57, R154, R86 ;  /* 0x0000009a39567224 */ /* 0x000fe200078e0256 */
[----:B------:R-:W-:Y:S01]  /*89d0*/  SHF.R.S32.HI R57, RZ, 0x18, R224 ;  /* 0x00000018ff397819 */ /* 0x000fe200000114e0 */
[----:B------:R-:W-:Y:S01]  /*89e0*/  IMAD.MOV.U32 R33, RZ, RZ, R228 ;  /* 0x000000ffff217224 */ /* 0x000fe200078e00e4 */
[----:B------:R-:W-:Y:S01]  /*89f0*/  I2IP.S8.S32.SAT R73, R79, R78, RZ ;  /* 0x0000004e4f497239 */ /* 0x000fe200000014ff */
[----:B------:R-:W-:Y:S01]  /*8a00*/  IMAD R87, R182, R154, R87 ;  /* 0x0000009ab6577224 */ /* 0x000fe200078e0257 */
[----:B------:R-:W-:Y:S01]  /*8a10*/  I2IP.S8.S32.SAT R74, R83, R82, RZ ;  /* 0x00000052534a7239 */ /* 0x000fe200000014ff */
[----:B------:R-:W-:Y:S01]  /*8a20*/  IMAD R130, R33, R154, R130 ;  /* 0x0000009a21827224 */ /* 0x000fe200078e0282 */
        /* <DEDUP_REMOVED lines=33> */
[-C--:B------:R-:W-:Y:S01]  /*8c40*/  IMAD R40, R33, R154.reuse, R40 ;  /* 0x0000009a21287224 */ /* 0x080fe200078e0228 */
[----:B------:R-:W-:Y:S01]  /*8c50*/  MOV R33, R147 ;  /* 0x0000009300217202 */ /* 0x000fe20000000f00 */
[-C--:B------:R-:W-:Y:S01]  /*8c60*/  IMAD R41, R32, R154.reuse, R41 ;  /* 0x0000009a20297224 */ /* 0x080fe200078e0229 */
[----:B------:R-:W-:Y:S01]  /*8c70*/  SHF.R.S32.HI R32, RZ, 0x18, R145 ;  /* 0x00000018ff207819 */ /* 0x000fe20000011491 */
[----:B------:R-:W-:Y:S01]  /*8c80*/  IMAD R42, R57, R154, R42 ;  /* 0x0000009a392a7224 */ /* 0x000fe200078e022a */
[----:B------:R-:W-:Y:S01]  /*8c90*/  I2IP.S8.S32.SAT R38, R39, R38, RZ ;  /* 0x0000002627267239 */ /* 0x000fe200000014ff */
[-C--:B------:R-:W-:Y:S01]  /*8ca0*/  IMAD R43, R159, R154.reuse, R43 ;  /* 0x0000009a9f2b7224 */ /* 0x080fe200078e022b */
[----:B------:R-:W-:Y:S01]  /*8cb0*/  SHF.R.S32.HI R39, RZ, 0x18, R143 ;  /* 0x00000018ff277819 */ /* 0x000fe2000001148f */
[----:B------:R-:W-:Y:S01]  /*8cc0*/  IMAD R44, R33, R154, R44 ;  /* 0x0000009a212c7224 */ /* 0x000fe200078e022c */
[----:B------:R-:W-:Y:S01]  /*8cd0*/  MOV R33, R252 ;  /* 0x000000fc00217202 */ /* 0x000fe20000000f00 */
[-C--:B------:R-:W-:Y:S01]  /*8ce0*/  IMAD R45, R32, R154.reuse, R45 ;  /* 0x0000009a202d7224 */ /* 0x080fe200078e022d */
[----:B------:R-:W-:Y:S01]  /*8cf0*/  SHF.R.S32.HI R32, RZ, 0x18, R250 ;  /* 0x00000018ff207819 */ /* 0x000fe200000114fa */
[----:B------:R-:W-:Y:S01]  /*8d00*/  IMAD R46, R39, R154, R46 ;  /* 0x0000009a272e7224 */ /* 0x000fe200078e022e */
[----:B------:R-:W-:Y:S01]  /*8d10*/  I2IP.S8.S32.SAT R63, R37, R36, R38 ;  /* 0x00000024253f7239 */ /* 0x000fe20000001426 */
[-C--:B------:R-:W-:Y:S01]  /*8d20*/  IMAD R47, R160, R154.reuse, R47 ;  /* 0x0000009aa02f7224 */ /* 0x080fe200078e022f */
[----:B------:R-:W-:Y:S01]  /*8d30*/  SHF.R.S32.HI R37, RZ, 0x18, R248 ;  /* 0x00000018ff257819 */ /* 0x000fe200000114f8 */
        /* <DEDUP_REMOVED lines=45> */
[----:B------:R-:W-:Y:S01]  /*9010*/  SHF.R.S32.HI R32, RZ, 0x18, R187 ;  /* 0x00000018ff207819 */ /* 0x000fe200000114bb */
[----:B------:R1:W-:Y:S01]  /*9020*/  STS.128 [R188+UR4+0x7200], R100 ;  /* 0x00720064bc007988 */ /* 0x0003e20008000c04 */
[----:B------:R-:W-:Y:S01]  /*9030*/  I2IP.S8.S32.SAT R43, R55, R54, RZ ;  /* 0x00000036372b7239 */ /* 0x000fe200000014ff */
[----:B------:R-:W-:Y:S01]  /*9040*/  IMAD R18, R37, R154, R18 ;  /* 0x0000009a25127224 */ /* 0x000fe200078e0212 */
[----:B------:R-:W-:Y:S01]  /*9050*/  SHF.R.S32.HI R37, RZ, 0x18, R170 ;  /* 0x00000018ff257819 */ /* 0x000fe200000114aa */
[----:B------:R-:W-:Y:S01]  /*9060*/  IMAD.MOV.U32 R33, RZ, RZ, R151 ;  /* 0x000000ffff217224 */ /* 0x000fe200078e0097 */
[----:B------:R-:W-:Y:S01]  /*9070*/  I2IP.S8.S32.SAT R41, R45, R44, R41 ;  /* 0x0000002c2d297239 */ /* 0x000fe20000001429 */
[----:B------:R-:W-:Y:S01]  /*9080*/  IMAD R19, R184, R154, R19 ;  /* 0x0000009ab8137224 */ /* 0x000fe200078e0213 */
[----:B------:R-:W-:Y:S01]  /*9090*/  I2IP.S8.S32.SAT R42, R49, R48, R42 ;  /* 0x00000030312a7239 */ /* 0x000fe2000000142a */
[----:B------:R1:W-:Y:S01]  /*90a0*/  STS.128 [R189+0x7200], R72 ;  /* 0x00720048bd007388 */ /* 0x0003e20000000c00 */
[----:B------:R-:W-:Y:S01]  /*90b0*/  I2IP.S8.S32.SAT R43, R53, R52, R43 ;  /* 0x00000034352b7239 */ /* 0x000fe2000000142b */
[-C--:B------:R-:W-:Y:S01]  /*90c0*/  IMAD R16, R33, R154.reuse, R16 ;  /* 0x0000009a21107224 */ /* 0x080fe200078e0210 */
[----:B------:R-:W-:Y:S01]  /*90d0*/  MOV R33, R169 ;  /* 0x000000a900217202 */ /* 0x000fe20000000f00 */
[-C--:B------:R-:W-:Y:S01]  /*90e0*/  IMAD R17, R32, R154.reuse, R17 ;  /* 0x0000009a20117224 */ /* 0x080fe200078e0211 */
[----:B------:R-:W-:Y:S01]  /*90f0*/  SHF.R.S32.HI R32, RZ, 0x18, R168 ;  /* 0x00000018ff207819 */ /* 0x000fe200000114a8 */
[-C--:B------:R-:W-:Y:S01]  /*9100*/  IMAD R22, R37, R154.reuse, R22 ;  /* 0x0000009a25167224 */ /* 0x080fe200078e0216 */
[----:B------:R-:W-:Y:S01]  /*9110*/  SHF.R.S32.HI R37, RZ, 0x18, R167 ;  /* 0x00000018ff257819 */ /* 0x000fe200000114a7 */
[----:B------:R1:W-:Y:S01]  /*9120*/  STS.128 [R188+UR4+0x8200], R60 ;  /* 0x0082003cbc007988 */ /* 0x0003e20008000c04 */
[----:B------:R-:W-:Y:S01]  /*9130*/  SHF.R.S32.HI R39, RZ, 0x18, R94 ;  /* 0x00000018ff277819 */ /* 0x000fe2000001145e */
[----:B------:R-:W-:Y:S01]  /*9140*/  IMAD R23, R88, R154, R23 ;  /* 0x0000009a58177224 */ /* 0x000fe200078e0217 */
[----:B------:R-:W-:Y:S01]  /*9150*/  I2IP.S8.S32.SAT R44, R7, R6, RZ ;  /* 0x00000006072c7239 */ /* 0x000fe200000014ff */
[----:B------:R-:W-:Y:S01]  /*9160*/  IMAD R20, R33, R154, R20 ;  /* 0x0000009a21147224 */ /* 0x000fe200078e0214 */
[----:B------:R-:W-:Y:S01]  /*9170*/  MOV R33, R166 ;  /* 0x000000a600217202 */ /* 0x000fe20000000f00 */
[----:B------:R-:W-:Y:S01]  /*9180*/  IMAD R21, R32, R154, R21 ;  /* 0x0000009a20157224 */ /* 0x000fe200078e0215 */
[----:B------:R-:W-:Y:S01]  /*9190*/  SHF.R.S32.HI R32, RZ, 0x18, R165 ;  /* 0x00000018ff207819 */ /* 0x000fe200000114a5 */
[----:B------:R1:W-:Y:S01]  /*91a0*/  STS.128 [R189+0x8200], R40 ;  /* 0x00820028bd007388 */ /* 0x0003e20000000c00 */
[----:B------:R-:W-:Y:S01]  /*91b0*/  I2IP.S8.S32.SAT R45, R11, R10, RZ ;  /* 0x0000000a0b2d7239 */ /* 0x000fe200000014ff */
[----:B------:R-:W-:Y:S01]  /*91c0*/  IMAD R26, R37, R154, R26 ;  /* 0x0000009a251a7224 */ /* 0x000fe200078e021a */
[----:B------:R-:W-:Y:S01]  /*91d0*/  MOV R37, R98 ;  /* 0x0000006200257202 */ /* 0x000fe20000000f00 */
[----:B------:R-:W-:Y:S01]  /*91e0*/  IMAD R27, R90, R154, R27 ;  /* 0x0000009a5a1b7224 */ /* 0x000fe200078e021b */
[----:B------:R-:W-:Y:S01]  /*91f0*/  I2IP.S8.S32.SAT R46, R15, R14, RZ ;  /* 0x0000000e0f2e7239 */ /* 0x000fe200000014ff */
[-C--:B------:R-:W-:Y:S01]  /*9200*/  IMAD R24, R33, R154.reuse, R24 ;  /* 0x0000009a21187224 */ /* 0x080fe200078e0218 */
[----:B------:R-:W-:Y:S01]  /*9210*/  SHF.R.S32.HI R33, RZ, 0x18, R99 ;  /* 0x00000018ff217819 */ /* 0x000fe20000011463 */
[----:B------:R-:W-:Y:S01]  /*9220*/  IMAD R25, R32, R154, R25 ;  /* 0x0000009a20197224 */ /* 0x000fe200078e0219 */
[----:B------:R-:W-:Y:S02]  /*9230*/  SHF.R.S32.HI R32, RZ, 0x18, R95 ;  /* 0x00000018ff207819 */ /* 0x000fe4000001145f */
[----:B------:R-:W-:Y:S01]  /*9240*/  I2IP.S8.S32.SAT R47, R19, R18, RZ ;  /* 0x00000012132f7239 */ /* 0x000fe200000014ff */
[----:B------:R-:W-:Y:S01]  /*9250*/  IMAD R30, R33, R154, R30 ;  /* 0x0000009a211e7224 */ /* 0x000fe200078e021e */
[----:B------:R-:W-:Y:S01]  /*9260*/  I2IP.S8.S32.SAT R44, R3, R0, R44 ;  /* 0x00000000032c7239 */ /* 0x000fe2000000142c */
[----:B------:R-:W-:Y:S01]  /*9270*/  IMAD R31, R92, R154, R31 ;  /* 0x0000009a5c1f7224 */ /* 0x000fe200078e021f */
[----:B------:R-:W-:Y:S01]  /*9280*/  I2IP.S8.S32.SAT R45, R5, R4, R45 ;  /* 0x00000004052d7239 */ /* 0x000fe2000000142d */
[----:B------:R-:W-:Y:S01]  /*9290*/  IMAD R28, R37, R154, R28 ;  /* 0x0000009a251c7224 */ /* 0x000fe200078e021c */
[----:B------:R-:W-:Y:S01]  /*92a0*/  I2IP.S8.S32.SAT R46, R9, R8, R46 ;  /* 0x00000008092e7239 */ /* 0x000fe2000000142e */
[----:B------:R-:W-:Y:S01]  /*92b0*/  IMAD R29, R32, R154, R29 ;  /* 0x0000009a201d7224 */ /* 0x000fe200078e021d */
[----:B------:R-:W-:Y:S01]  /*92c0*/  I2IP.S8.S32.SAT R47, R13, R12, R47 ;  /* 0x0000000c0d2f7239 */ /* 0x000fe2000000142f */
[----:B------:R-:W-:Y:S01]  /*92d0*/  IMAD R34, R39, R154, R34 ;  /* 0x0000009a27227224 */ /* 0x000fe200078e0222 */
[----:B------:R-:W-:Y:S01]  /*92e0*/  I2IP.S8.S32.SAT R26, R27, R26, RZ ;  /* 0x0000001a1b1a7239 */ /* 0x000fe200000014ff */
[----:B------:R-:W-:Y:S01]  /*92f0*/  IMAD R35, R93, R154, R35 ;  /* 0x0000009a5d237224 */ /* 0x000fe200078e0223 */
[----:B------:R-:W-:Y:S01]  /*9300*/  I2IP.S8.S32.SAT R32, R23, R22, RZ ;  /* 0x0000001617207239 */ /* 0x000fe200000014ff */
[----:B------:R1:W-:Y:S01]  /*9310*/  STS.128 [R188+UR4+0x9200], R44 ;  /* 0x0092002cbc007988 */ /* 0x0003e20008000c04 */
[----:B------:R-:W-:Y:S02]  /*9320*/  I2IP.S8.S32.SAT R30, R31, R30, RZ ;  /* 0x0000001e1f1e7239 */ /* 0x000fe400000014ff */
[----:B------:R-:W-:Y:S02]  /*9330*/  I2IP.S8.S32.SAT R27, R35, R34, RZ ;  /* 0x00000022231b7239 */ /* 0x000fe400000014ff */
[----:B------:R-:W-:Y:S02]  /*9340*/  I2IP.S8.S32.SAT R32, R17, R16, R32 ;  /* 0x0000001011207239 */ /* 0x000fe40000001420 */
[----:B------:R-:W-:Y:S02]  /*9350*/  I2IP.S8.S32.SAT R33, R21, R20, R26 ;  /* 0x0000001415217239 */ /* 0x000fe4000000141a */
[----:B------:R-:W-:Y:S02]  /*9360*/  I2IP.S8.S32.SAT R34, R25, R24, R30 ;  /* 0x0000001819227239 */ /* 0x000fe4000000141e */
[----:B------:R-:W-:Y:S05]  /*9370*/  I2IP.S8.S32.SAT R35, R29, R28, R27 ;  /* 0x0000001c1d237239 */ /* 0x000fea000000141b */
[----:B------:R1:W-:Y:S01]  /*9380*/  STS.128 [R189+0x9200], R32 ;  /* 0x00920020bd007388 */ /* 0x0003e20000000c00 */
[----:B------:R-:W-:Y:S01]  /*9390*/  @!PT LDS RZ, [RZ] ;  /* 0x00000000fffff984 */ /* 0x000fe20000000800 */
[----:B------:R-:W-:Y:S01]  /*93a0*/  @!PT LDS RZ, [RZ] ;  /* 0x00000000fffff984 */ /* 0x000fe20000000800 */
[----:B------:R-:W-:Y:S01]  /*93b0*/  @!PT LDS RZ, [RZ] ;  /* 0x00000000fffff984 */ /* 0x000fe20000000800 */
[----:B------:R-:W-:Y:S01]  /*93c0*/  @!PT LDS RZ, [RZ] ;  /* 0x00000000fffff984 */ /* 0x000fe20000000800 */
[----:B------:R2:W-:Y:S07]  /*93d0*/  MEMBAR.ALL.CTA ;  /* 0x0000000000007992 */ /* 0x0005ee0000008000 */
[----:B--2---:R-:W2:Y:S02]  /*93e0*/  FENCE.VIEW.ASYNC.S ;  /* 0x00000000000073c6 */ /* 0x004ea40000000000 */
[----:B--2---:R-:W-:Y:S06]  /*93f0*/  BAR.SYNC.DEFER_BLOCKING 0x1, 0x80 ;  /* 0x0042000000007b1d */ /* 0x004fec0000010000 */
[----:B------:R-:W-:Y:S05]  /*9400*/  @P1 BRA `(.L_x_96) ;  /* 0x0000000000781947 */ /* 0x000fea0003800000 */
[----:B------:R-:W2:Y:S01]  /*9410*/  LDCU.64 UR6, c[0x0][0x348] ;  /* 0x00006900ff0677ac */ /* 0x000ea20008000a00 */
[----:B------:R-:W-:Y:S02]  /*9420*/  UIMAD UR9, UR47, 0xa0, URZ ;  /* 0x000000a02f0978a4 */ /* 0x000fe4000f8e02ff */
[----:B------:R-:W-:Y:S02]  /*9430*/  USHF.L.U32 UR10, UR46, 0x7, URZ ;  /* 0x000000072e0a7899 */ /* 0x000fe400080006ff */
[----:B------:R-:W-:Y:S01]  /*9440*/  UIADD3 UR8, UPT, UPT, UR4, 0x5200, URZ ;  /* 0x0000520004087890 */ /* 0x000fe2000fffe0ff */
[----:B------:R-:W-:Y:S01]  /*9450*/  UMOV UR11, UR36 ;  /* 0x00000024000b7c82 */ /* 0x000fe20008000000 */
[----:B------:R-:W-:Y:S02]  /*9460*/  UIADD3 UR24, UPT, UPT, UR4, 0x6200, URZ ;  /* 0x0000620004187890 */ /* 0x000fe4000fffe0ff */
[----:B------:R-:W-:Y:S01]  /*9470*/  UIADD3 UR25, UPT, UPT, UR9, 0x20, URZ ;  /* 0x0000002009197890 */ /* 0x000fe2000fffe0ff */
[----:B------:R-:W-:Y:S01]  /*9480*/  UMOV UR27, UR36 ;  /* 0x00000024001b7c82 */ /* 0x000fe20008000000 */
[----:B------:R-:W-:Y:S01]  /*9490*/  UMOV UR26, UR10 ;  /* 0x0000000a001a7c82 */ /* 0x000fe20008000000 */
[----:B------:R-:W-:Y:S02]  /*94a0*/  UIADD3 UR16, UPT, UPT, UR4, 0x7200, URZ ;  /* 0x0000720004107890 */ /* 0x000fe4000fffe0ff */
[----:B--2---:R-:W-:Y:S02]  /*94b0*/  UIADD3 UR6, UP0, UPT, UR6, 0x680, URZ ;  /* 0x0000068006067890 */ /* 0x004fe4000ff1e0ff */
[----:B------:R-:W-:Y:S02]  /*94c0*/  UIADD3 UR17, UPT, UPT, UR9, 0x40, URZ ;  /* 0x0000004009117890 */ /* 0x000fe4000fffe0ff */
[----:B------:R-:W-:Y:S01]  /*94d0*/  UIADD3.X UR7, UPT, UPT, URZ, UR7, URZ, UP0, !UPT ;  /* 0x00000007ff077290 */ /* 0x000fe200087fe4ff */
[----:B------:R-:W-:Y:S01]  /*94e0*/  UMOV UR19, UR36 ;  /* 0x0000002400137c82 */ /* 0x000fe20008000000 */
[----:B------:R-:W-:Y:S01]  /*94f0*/  UMOV UR18, UR10 ;  /* 0x0000000a00127c82 */ /* 0x000fe20008000000 */
[----:B------:R-:W-:Y:S02]  /*9500*/  UIADD3 UR20, UPT, UPT, UR4, 0x8200, URZ ;  /* 0x0000820004147890 */ /* 0x000fe4000fffe0ff */
[----:B------:R-:W-:Y:S01]  /*9510*/  UIADD3 UR21, UPT, UPT, UR9, 0x60, URZ ;  /* 0x0000006009157890 */ /* 0x000fe2000fffe0ff */
[----:B------:R-:W-:Y:S03]  /*9520*/  UMOV UR23, UR36 ;  /* 0x0000002400177c82 */ /* 0x000fe60008000000 */
[----:B------:R2:W-:Y:S01]  /*9530*/  UTMASTG.3D [UR8], [UR6] ;  /* 0x00000008060073b5 */ /* 0x0005e20008010000 */
[----:B------:R-:W-:Y:S01]  /*9540*/  UMOV UR22, UR10 ;  /* 0x0000000a00167c82 */ /* 0x000fe20008000000 */
[----:B------:R-:W-:Y:S02]  /*9550*/  UIADD3 UR12, UPT, UPT, UR4, 0x9200, URZ ;  /* 0x00009200040c7890 */ /* 0x000fe4000fffe0ff */
[----:B------:R-:W-:Y:S01]  /*9560*/  UIADD3 UR13, UPT, UPT, UR9, 0x80, URZ ;  /* 0x00000080090d7890 */ /* 0x000fe2000fffe0ff */
[----:B------:R-:W-:Y:S01]  /*9570*/  UMOV UR15, UR36 ;  /* 0x00000024000f7c82 */ /* 0x000fe20008000000 */
[----:B------:R-:W-:Y:S01]  /*9580*/  UMOV UR14, UR10 ;  /* 0x0000000a000e7c82 */ /* 0x000fe20008000000 */
[----:B------:R2:W-:Y:S01]  /*9590*/  UTMASTG.3D [UR24], [UR6] ;  /* 0x00000018060073b5 */ /* 0x0005e20008010000 */
[----:B------:R2:W-:Y:S01]  /*95a0*/  UTMASTG.3D [UR16], [UR6] ;  /* 0x00000010060073b5 */ /* 0x0005e20008010000 */
[----:B------:R2:W-:Y:S04]  /*95b0*/  UTMASTG.3D [UR20], [UR6] ;  /* 0x00000014060073b5 */ /* 0x0005e80008010000 */
[----:B------:R2:W-:Y:S01]  /*95c0*/  UTMASTG.3D [UR12], [UR6] ;  /* 0x0000000c060073b5 */ /* 0x0005e20008010000 */
[----:B------:R0:W-:Y:S01]  /*95d0*/  UTMACMDFLUSH ;  /* 0x00000000000079b7 */ /* 0x0001e20000000000 */
[----:B--2---:R-:W-:Y:S04]  /*95e0*/  DEPBAR.LE SB0, 0x0 ;  /* 0x000080000000791a */ /* 0x004fe80000000000 */
.L_x_96:
[----:B------:R-:W-:Y:S05]  /*95f0*/  BSYNC.RECONVERGENT B0 ;  /* 0x0000000000007941 */ /* 0x000fea0003800200 */
.L_x_95:
[----:B------:R-:W-:Y:S01]  /*9600*/  UISETP.NE.AND UP2, UPT, UR48, URZ, UPT ;  /* 0x000000ff3000728c */ /* 0x000fe2000bf45270 */
[----:B------:R-:W-:Y:S01]  /*9610*/  BAR.SYNC.DEFER_BLOCKING 0x1, 0x80 ;  /* 0x0042000000007b1d */ /* 0x000fe20000010000 */
[----:B------:R-:W-:Y:S02]  /*9620*/  UISETP.NE.AND UP0, UPT, UR45, 0x2, UPT ;  /* 0x000000022d00788c */ /* 0x000fe4000bf05270 */
[----:B------:R-:W-:Y:S02]  /*9630*/  UISETP.NE.AND UP1, UPT, UR5, 0x3, UPT ;  /* 0x000000030500788c */ /* 0x000fe4000bf25270 */
[----:B------:R-:W-:Y:S02]  /*9640*/  USEL UR6, URZ, 0x1, UP0 ;  /* 0x00000001ff067887 */ /* 0x000fe40008000000 */
[----:B------:R-:W-:Y:S02]  /*9650*/  USEL UR4, URZ, 0x1, UP1 ;  /* 0x00000001ff047887 */ /* 0x000fe40008800000 */
[----:B------:R-:W-:Y:S02]  /*9660*/  UIADD3 UR47, UPT, UPT, UR37, UR58, URZ ;  /* 0x0000003a252f7290 */ /* 0x000fe4000fffe0ff */
[----:B------:R-:W-:Y:S02]  /*9670*/  UIADD3 UR46, UPT, UPT, UR38, UR59, URZ ;  /* 0x0000003b262e7290 */ /* 0x000fe4000fffe0ff */
[----:B------:R-:W-:Y:S02]  /*9680*/  USEL UR18, UR45, URZ, UP0 ;  /* 0x000000ff2d127287 */ /* 0x000fe40008000000 */
[----:B------:R-:W-:Y:S02]  /*9690*/  USEL UR43, UR5, URZ, UP1 ;  /* 0x000000ff052b7287 */ /* 0x000fe40008800000 */
[----:B------:R-:W-:Y:S02]  /*96a0*/  ULOP3.LUT UR49, UR49, UR6, URZ, 0x3c, !UPT ;  /* 0x0000000631317292 */ /* 0x000fe4000f8e3cff */
[----:B------:R-:W-:Y:S01]  /*96b0*/  ULOP3.LUT UR50, UR50, UR4, URZ, 0x3c, !UPT ;  /* 0x0000000432327292 */ /* 0x000fe2000f8e3cff */
[----:B------:R-:W-:Y:S01]  /*96c0*/  UMOV UR36, UR51 ;  /* 0x0000003300247c82 */ /* 0x000fe20008000000 */
[----:B------:R-:W-:Y:S10]  /*96d0*/  BRA.U UP2, `(.L_x_97) ;  /* 0xffffffb102e87547 */ /* 0x000ff4000b83ffff */
[----:B------:R-:W-:Y:S05]  /*96e0*/  EXIT ;  /* 0x000000000000794d */ /* 0x000fea0003800000 */
.L_x_19:
[----:B--2---:R2:W3:Y:S02]  /*96f0*/  SYNCS.PHASECHK.TRANS64.TRYWAIT P0, [R3+URZ+0xd0], R2 ;  /* 0x0000d002030075a7 */ /* 0x0044e400080011ff */
[----:B---3--:R-:W-:Y:S05]  /*9700*/  @!P0 NANOSLEEP.SYNCS 0x989680 ;  /* 0x009896800000895d */ /* 0x008fea0003900000 */
[----:B------:R-:W3:Y:S02]  /*9710*/  @!P0 SYNCS.PHASECHK.TRANS64 P0, [R3+URZ+0xd0], R2 ;  /* 0x0000d002030085a7 */ /* 0x000ee400080010ff */
[----:B---3--:R-:W-:Y:S05]  /*9720*/  @!P0 BRA `(.L_x_19) ;  /* 0xfffffffc00f08947 */ /* 0x008fea000383ffff */
[----:B------:R-:W-:Y:S05]  /*9730*/  BRA `(.L_x_98) ;  /* 0xffffff7c00e47947 */ /* 0x000fea000383ffff */
.L_x_22:
[----:B-1----:R-:W-:Y:S07]  /*9740*/  MOV R0, UR33 ;  /* 0x0000002100007c02 */ /* 0x002fee0008000f00 */
.L_x_99:
[----:B-1----:R1:W2:Y:S02]  /*9750*/  SYNCS.PHASECHK.TRANS64.TRYWAIT P0, [R0+URZ+0x28], R3 ;  /* 0x00002803000075a7 */ /* 0x0022a400080011ff */
[----:B--2---:R-:W-:Y:S05]  /*9760*/  @!P0 NANOSLEEP.SYNCS 0x989680 ;  /* 0x009896800000895d */ /* 0x004fea0003900000 */
[----:B------:R-:W2:Y:S02]  /*9770*/  @!P0 SYNCS.PHASECHK.TRANS64 P0, [R0+URZ+0x28], R3 ;  /* 0x00002803000085a7 */ /* 0x000ea400080010ff */
[----:B--2---:R-:W-:Y:S05]  /*9780*/  @!P0 BRA `(.L_x_99) ;  /* 0xfffffffc00f08947 */ /* 0x004fea000383ffff */
[----:B------:R-:W-:Y:S05]  /*9790*/  BRA `(.L_x_21) ;  /* 0xffffff80002c7947 */ /* 0x000fea000383ffff */
.L_x_28:
[----:B-1----:R-:W-:Y:S07]  /*97a0*/  MOV R0, UR17 ;  /* 0x0000001100007c02 */ /* 0x002fee0008000f00 */
.L_x_100:
[----:B-1----:R1:W2:Y:S02]  /*97b0*/  SYNCS.PHASECHK.TRANS64.TRYWAIT P0, [R0+URZ+0x28], R3 ;  /* 0x00002803000075a7 */ /* 0x0022a400080011ff */
[----:B--2---:R-:W-:Y:S05]  /*97c0*/  @!P0 NANOSLEEP.SYNCS 0x989680 ;  /* 0x009896800000895d */ /* 0x004fea0003900000 */
[----:B------:R-:W2:Y:S02]  /*97d0*/  @!P0 SYNCS.PHASECHK.TRANS64 P0, [R0+URZ+0x28], R3 ;  /* 0x00002803000085a7 */ /* 0x000ea400080010ff */
[----:B--2---:R-:W-:Y:S05]  /*97e0*/  @!P0 BRA `(.L_x_100) ;  /* 0xfffffffc00f08947 */ /* 0x004fea000383ffff */
[----:B------:R-:W-:Y:S05]  /*97f0*/  BRA `(.L_x_27) ;  /* 0xffffff8000d47947 */ /* 0x000fea000383ffff */
.L_x_32:
[----:B-1----:R1:W2:Y:S02]  /*9800*/  SYNCS.PHASECHK.TRANS64.TRYWAIT P0, [R3+URZ+0x70], R0 ;  /* 0x00007000030075a7 */ /* 0x0022a400080011ff */
[----:B--2---:R-:W-:Y:S05]  /*9810*/  @!P0 NANOSLEEP.SYNCS 0x989680 ;  /* 0x009896800000895d */ /* 0x004fea0003900000 */
[----:B------:R-:W2:Y:S02]  /*9820*/  @!P0 SYNCS.PHASECHK.TRANS64 P0, [R3+URZ+0x70], R0 ;  /* 0x00007000030085a7 */ /* 0x000ea400080010ff */
[----:B--2---:R-:W-:Y:S05]  /*9830*/  @!P0 BRA `(.L_x_32) ;  /* 0xfffffffc00f08947 */ /* 0x004fea000383ffff */
[----:B------:R-:W-:Y:S05]  /*9840*/  BRA `(.L_x_101) ;  /* 0xffffff8400647947 */ /* 0x000fea000383ffff */
.L_x_36:
[----:B-1----:R-:W-:-:S07]  /*9850*/  MOV R0, UR4 ;  /* 0x0000000400007c02 */ /* 0x002fce0008000f00 */
.L_x_102:
[----:B-1----:R1:W2:Y:S02]  /*9860*/  SYNCS.PHASECHK.TRANS64.TRYWAIT P0, [R0+URZ], R3 ;  /* 0x00000003000075a7 */ /* 0x0022a400080011ff */
[----:B--2---:R-:W-:Y:S05]  /*9870*/  @!P0 NANOSLEEP.SYNCS 0x989680 ;  /* 0x009896800000895d */ /* 0x004fea0003900000 */
[----:B------:R-:W2:Y:S02]  /*9880*/  @!P0 SYNCS.PHASECHK.TRANS64 P0, [R0+URZ], R3 ;  /* 0x00000003000085a7 */ /* 0x000ea400080010ff */
[----:B--2---:R-:W-:Y:S05]  /*9890*/  @!P0 BRA `(.L_x_102) ;  /* 0xfffffffc00f08947 */ /* 0x004fea000383ffff */
[----:B------:R-:W-:Y:S05]  /*98a0*/  BRA `(.L_x_103) ;  /* 0xffffff8c00087947 */ /* 0x000fea000383ffff */
.L_x_37:
[----:B------:R-:W-:-:S07]  /*98b0*/  MOV R0, UR5 ;  /* 0x0000000500007c02 */ /* 0x000fce0008000f00 */
.L_x_104:
[----:B-1----:R1:W2:Y:S02]  /*98c0*/  SYNCS.PHASECHK.TRANS64.TRYWAIT P0, [R0+URZ], R3 ;  /* 0x00000003000075a7 */ /* 0x0022a400080011ff */
[----:B--2---:R-:W-:Y:S05]  /*98d0*/  @!P0 NANOSLEEP.SYNCS 0x989680 ;  /* 0x009896800000895d */ /* 0x004fea0003900000 */
[----:B------:R-:W2:Y:S02]  /*98e0*/  @!P0 SYNCS.PHASECHK.TRANS64 P0, [R0+URZ], R3 ;  /* 0x00000003000085a7 */ /* 0x000ea400080010ff */
[----:B--2---:R-:W-:Y:S05]  /*98f0*/  @!P0 BRA `(.L_x_104) ;  /* 0xfffffffc00f08947 */ /* 0x004fea000383ffff */
[----:B------:R-:W-:Y:S05]  /*9900*/  BRA `(.L_x_105) ;  /* 0xffffff8c00147947 */ /* 0x000fea000383ffff */
.L_x_38:
[----:B------:R-:W-:-:S07]  /*9910*/  MOV R0, UR5 ;  /* 0x0000000500007c02 */ /* 0x000fce0008000f00 */
.L_x_106:
[----:B-1----:R1:W2:Y:S02]  /*9920*/  SYNCS.PHASECHK.TRANS64.TRYWAIT P0, [R0+URZ], R3 ;  /* 0x00000003000075a7 */ /* 0x0022a400080011ff */
[----:B--2---:R-:W-:Y:S05]  /*9930*/  @!P0 NANOSLEEP.SYNCS 0x989680 ;  /* 0x009896800000895d */ /* 0x004fea0003900000 */
[----:B------:R-:W2:Y:S02]  /*9940*/  @!P0 SYNCS.PHASECHK.TRANS64 P0, [R0+URZ], R3 ;  /* 0x00000003000085a7 */ /* 0x000ea400080010ff */
[----:B--2---:R-:W-:Y:S05]  /*9950*/  @!P0 BRA `(.L_x_106) ;  /* 0xfffffffc00f08947 */ /* 0x004fea000383ffff */
[----:B------:R-:W-:Y:S05]  /*9960*/  BRA `(.L_x_107) ;  /* 0xffffff8c00207947 */ /* 0x000fea000383ffff */
.L_x_39:
[----:B------:R-:W-:-:S07]  /*9970*/  MOV R0, UR5 ;  /* 0x0000000500007c02 */ /* 0x000fce0008000f00 */
.L_x_108:
[----:B-1----:R1:W2:Y:S02]  /*9980*/  SYNCS.PHASECHK.TRANS64.TRYWAIT P0, [R0+URZ], R3 ;  /* 0x00000003000075a7 */ /* 0x0022a400080011ff */
[----:B--2---:R-:W-:Y:S05]  /*9990*/  @!P0 NANOSLEEP.SYNCS 0x989680 ;  /* 0x009896800000895d */ /* 0x004fea0003900000 */
[----:B------:R-:W2:Y:S02]  /*99a0*/  @!P0 SYNCS.PHASECHK.TRANS64 P0, [R0+URZ], R3 ;  /* 0x00000003000085a7 */ /* 0x000ea400080010ff */
[----:B--2---:R-:W-:Y:S05]  /*99b0*/  @!P0 BRA `(.L_x_108) ;  /* 0xfffffffc00f08947 */ /* 0x004fea000383ffff */
[----:B------:R-:W-:Y:S05]  /*99c0*/  BRA `(.L_x_109) ;  /* 0xffffff8c002c7947 */ /* 0x000fea000383ffff */
.L_x_42:
[----:B--2---:R2:W3:Y:S02]  /*99d0*/  SYNCS.PHASECHK.TRANS64.TRYWAIT P0, [R2+URZ+0xc0], R5 ;  /* 0x0000c005020075a7 */ /* 0x0044e400080011ff */
[----:B---3--:R-:W-:Y:S05]  /*99e0*/  @!P0 NANOSLEEP.SYNCS 0x989680 ;  /* 0x009896800000895d */ /* 0x008fea0003900000 */
[----:B------:R-:W3:Y:S02]  /*99f0*/  @!P0 SYNCS.PHASECHK.TRANS64 P0, [R2+URZ+0xc0], R5 ;  /* 0x0000c005020085a7 */ /* 0x000ee400080010ff */
[----:B---3--:R-:W-:Y:S05]  /*9a00*/  @!P0 BRA `(.L_x_42) ;  /* 0xfffffffc00f08947 */ /* 0x008fea000383ffff */
[----:B------:R-:W-:Y:S05]  /*9a10*/  BRA `(.L_x_110) ;  /* 0xffffff8c00887947 */ /* 0x000fea000383ffff */
.L_x_43:
[----:B------:R-:W-:-:S07]  /*9a20*/  MOV R2, UR4 ;  /* 0x0000000400027c02 */ /* 0x000fce0008000f00 */
.L_x_111:
[----:B--2---:R2:W3:Y:S02]  /*9a30*/  SYNCS.PHASECHK.TRANS64.TRYWAIT P0, [R2+URZ+0x80], R5 ;  /* 0x00008005020075a7 */ /* 0x0044e400080011ff */
[----:B---3--:R-:W-:Y:S05]  /*9a40*/  @!P0 NANOSLEEP.SYNCS 0x989680 ;  /* 0x009896800000895d */ /* 0x008fea0003900000 */
[----:B------:R-:W3:Y:S02]  /*9a50*/  @!P0 SYNCS.PHASECHK.TRANS64 P0, [R2+URZ+0x80], R5 ;  /* 0x00008005020085a7 */ /* 0x000ee400080010ff */
[----:B---3--:R-:W-:Y:S05]  /*9a60*/  @!P0 BRA `(.L_x_111) ;  /* 0xfffffffc00f08947 */ /* 0x008fea000383ffff */
[----:B------:R-:W-:Y:S05]  /*9a70*/  BRA `(.L_x_112) ;  /* 0xffffff8c00987947 */ /* 0x000fea000383ffff */
.L_x_44:
[----:B--2---:R2:W3:Y:S02]  /*9a80*/  SYNCS.PHASECHK.TRANS64.TRYWAIT P1, [R2+URZ+0x70], R5 ;  /* 0x00007005020075a7 */ /* 0x0044e400080211ff */
[----:B---3--:R-:W-:Y:S05]  /*9a90*/  @!P1 NANOSLEEP.SYNCS 0x989680 ;  /* 0x009896800000995d */ /* 0x008fea0003900000 */
[----:B------:R-:W3:Y:S02]  /*9aa0*/  @!P1 SYNCS.PHASECHK.TRANS64 P1, [R2+URZ+0x70], R5 ;  /* 0x00007005020095a7 */ /* 0x000ee400080210ff */
[----:B---3--:R-:W-:Y:S05]  /*9ab0*/  @!P1 BRA `(.L_x_44) ;  /* 0xfffffffc00f09947 */ /* 0x008fea000383ffff */
[----:B------:R-:W-:Y:S05]  /*9ac0*/  BRA `(.L_x_113) ;  /* 0xffffff8c00c87947 */ /* 0x000fea000383ffff */
.L_x_47:
[----:B------:R-:W-:-:S07]  /*9ad0*/  MOV R0, UR4 ;  /* 0x0000000400007c02 */ /* 0x000fce0008000f00 */
.L_x_114:
[----:B--2---:R2:W3:Y:S02]  /*9ae0*/  SYNCS.PHASECHK.TRANS64.TRYWAIT P0, [R0+URZ+0x80], R3 ;  /* 0x00008003000075a7 */ /* 0x0044e400080011ff */
[----:B---3--:R-:W-:Y:S05]  /*9af0*/  @!P0 NANOSLEEP.SYNCS 0x989680 ;  /* 0x009896800000895d */ /* 0x008fea0003900000 */
[----:B------:R-:W3:Y:S02]  /*9b00*/  @!P0 SYNCS.PHASECHK.TRANS64 P0, [R0+URZ+0x80], R3 ;  /* 0x00008003000085a7 */ /* 0x000ee400080010ff */
[----:B---3--:R-:W-:Y:S05]  /*9b10*/  @!P0 BRA `(.L_x_114) ;  /* 0xfffffffc00f08947 */ /* 0x008fea000383ffff */
[----:B------:R-:W-:Y:S05]  /*9b20*/  BRA `(.L_x_46) ;  /* 0xffffff90001c7947 */ /* 0x000fea000383ffff */
.L_x_54:
[----:B--2---:R2:W3:Y:S02]  /*9b30*/  SYNCS.PHASECHK.TRANS64.TRYWAIT P1, [R0+URZ+0x70], R5 ;  /* 0x00007005000075a7 */ /* 0x0044e400080211ff */
[----:B---3--:R-:W-:Y:S05]  /*9b40*/  @!P1 NANOSLEEP.SYNCS 0x989680 ;  /* 0x009896800000995d */ /* 0x008fea0003900000 */
[----:B------:R-:W3:Y:S02]  /*9b50*/  @!P1 SYNCS.PHASECHK.TRANS64 P1, [R0+URZ+0x70], R5 ;  /* 0x00007005000095a7 */ /* 0x000ee400080210ff */
[----:B---3--:R-:W-:Y:S05]  /*9b60*/  @!P1 BRA `(.L_x_54) ;  /* 0xfffffffc00f09947 */ /* 0x008fea000383ffff */
[----:B------:R-:W-:Y:S05]  /*9b70*/  BRA `(.L_x_115) ;  /* 0xffffff94008c7947 */ /* 0x000fea000383ffff */
.L_x_55:
[----:B------:R-:W-:-:S07]  /*9b80*/  MOV R3, UR29 ;  /* 0x0000001d00037c02 */ /* 0x000fce0008000f00 */
.L_x_116:
[----:B-1----:R1:W2:Y:S02]  /*9b90*/  SYNCS.PHASECHK.TRANS64.TRYWAIT P0, [R3+URZ+0xa8], R0 ;  /* 0x0000a800030075a7 */ /* 0x0022a400080011ff */
[----:B--2---:R-:W-:Y:S05]  /*9ba0*/  @!P0 NANOSLEEP.SYNCS 0x989680 ;  /* 0x009896800000895d */ /* 0x004fea0003900000 */
[----:B------:R-:W2:Y:S02]  /*9bb0*/  @!P0 SYNCS.PHASECHK.TRANS64 P0, [R3+URZ+0xa8], R0 ;  /* 0x0000a800030085a7 */ /* 0x000ea400080010ff */
[----:B--2---:R-:W-:Y:S05]  /*9bc0*/  @!P0 BRA `(.L_x_116) ;  /* 0xfffffffc00f08947 */ /* 0x004fea000383ffff */
[----:B------:R-:W-:Y:S05]  /*9bd0*/  BRA `(.L_x_117) ;  /* 0xffffff9400c07947 */ /* 0x000fea000383ffff */
.L_x_58:
[----:B------:R-:W-:Y:S07]  /*9be0*/  MOV R0, UR7 ;  /* 0x0000000700007c02 */ /* 0x000fee0008000f00 */
.L_x_118:
[----:B-1----:R1:W2:Y:S02]  /*9bf0*/  SYNCS.PHASECHK.TRANS64.TRYWAIT P0, [R0+URZ], R3 ;  /* 0x00000003000075a7 */ /* 0x0022a400080011ff */
[----:B--2---:R-:W-:Y:S05]  /*9c00*/  @!P0 NANOSLEEP.SYNCS 0x989680 ;  /* 0x009896800000895d */ /* 0x004fea0003900000 */
[----:B------:R-:W2:Y:S02]  /*9c10*/  @!P0 SYNCS.PHASECHK.TRANS64 P0, [R0+URZ], R3 ;  /* 0x00000003000085a7 */ /* 0x000ea400080010ff */
[----:B--2---:R-:W-:Y:S05]  /*9c20*/  @!P0 BRA `(.L_x_118) ;  /* 0xfffffffc00f08947 */ /* 0x004fea000383ffff */
[----:B------:R-:W-:Y:S05]  /*9c30*/  BRA `(.L_x_57) ;  /* 0xffffff9400dc7947 */ /* 0x000fea000383ffff */
.L_x_61:
[----:B------:R-:W-:-:S07]  /*9c40*/  MOV R0, UR4 ;  /* 0x0000000400007c02 */ /* 0x000fce0008000f00 */
.L_x_119:
[----:B-1----:R1:W3:Y:S02]  /*9c50*/  SYNCS.PHASECHK.TRANS64.TRYWAIT P0, [R0+URZ], R3 ;  /* 0x00000003000075a7 */ /* 0x0022e400080011ff */
[----:B---3--:R-:W-:Y:S05]  /*9c60*/  @!P0 NANOSLEEP.SYNCS 0x989680 ;  /* 0x009896800000895d */ /* 0x008fea0003900000 */
[----:B------:R-:W3:Y:S02]  /*9c70*/  @!P0 SYNCS.PHASECHK.TRANS64 P0, [R0+URZ], R3 ;  /* 0x00000003000085a7 */ /* 0x000ee400080010ff */
[----:B---3--:R-:W-:Y:S05]  /*9c80*/  @!P0 BRA `(.L_x_119) ;  /* 0xfffffffc00f08947 */ /* 0x008fea000383ffff */
[----:B------:R-:W-:Y:S05]  /*9c90*/  BRA `(.L_x_120) ;  /* 0xffffff9800bc7947 */ /* 0x000fea000383ffff */
.L_x_62:
[----:B------:R-:W-:-:S07]  /*9ca0*/  MOV R0, UR5 ;  /* 0x0000000500007c02 */ /* 0x000fce0008000f00 */
.L_x_121:
[----:B-1----:R1:W2:Y:S02]  /*9cb0*/  SYNCS.PHASECHK.TRANS64.TRYWAIT P0, [R0+URZ], R3 ;  /* 0x00000003000075a7 */ /* 0x0022a400080011ff */
[----:B--2---:R-:W-:Y:S05]  /*9cc0*/  @!P0 NANOSLEEP.SYNCS 0x989680 ;  /* 0x009896800000895d */ /* 0x004fea0003900000 */
[----:B------:R-:W2:Y:S02]  /*9cd0*/  @!P0 SYNCS.PHASECHK.TRANS64 P0, [R0+URZ], R3 ;  /* 0x00000003000085a7 */ /* 0x000ea400080010ff */
[----:B--2---:R-:W-:Y:S05]  /*9ce0*/  @!P0 BRA `(.L_x_121) ;  /* 0xfffffffc00f08947 */ /* 0x004fea000383ffff */
[----:B------:R-:W-:Y:S05]  /*9cf0*/  BRA `(.L_x_122) ;  /* 0xffffff9800c87947 */ /* 0x000fea000383ffff */
.L_x_63:
[----:B------:R-:W-:-:S07]  /*9d00*/  MOV R0, UR4 ;  /* 0x0000000400007c02 */ /* 0x000fce0008000f00 */
.L_x_123:
[----:B-1----:R1:W2:Y:S02]  /*9d10*/  SYNCS.PHASECHK.TRANS64.TRYWAIT P0, [R0+URZ], R3 ;  /* 0x00000003000075a7 */ /* 0x0022a400080011ff */
[----:B--2---:R-:W-:Y:S05]  /*9d20*/  @!P0 NANOSLEEP.SYNCS 0x989680 ;  /* 0x009896800000895d */ /* 0x004fea0003900000 */
[----:B------:R-:W2:Y:S02]  /*9d30*/  @!P0 SYNCS.PHASECHK.TRANS64 P0, [R0+URZ], R3 ;  /* 0x00000003000085a7 */ /* 0x000ea400080010ff */
[----:B--2---:R-:W-:Y:S05]  /*9d40*/  @!P0 BRA `(.L_x_123) ;  /* 0xfffffffc00f08947 */ /* 0x004fea000383ffff */
[----:B------:R-:W-:Y:S05]  /*9d50*/  BRA `(.L_x_124) ;  /* 0xffffff9800d47947 */ /* 0x000fea000383ffff */
.L_x_68:
[----:B---3--:R3:W4:Y:S02]  /*9d60*/  SYNCS.PHASECHK.TRANS64.TRYWAIT P0, [R3+URZ+0x70], R0 ;  /* 0x00007000030075a7 */ /* 0x00872400080011ff */
[----:B----4-:R-:W-:Y:S05]  /*9d70*/  @!P0 NANOSLEEP.SYNCS 0x989680 ;  /* 0x009896800000895d */ /* 0x010fea0003900000 */
[----:B------:R-:W4:Y:S02]  /*9d80*/  @!P0 SYNCS.PHASECHK.TRANS64 P0, [R3+URZ+0x70], R0 ;  /* 0x00007000030085a7 */ /* 0x000f2400080010ff */
[----:B----4-:R-:W-:Y:S05]  /*9d90*/  @!P0 BRA `(.L_x_68) ;  /* 0xfffffffc00f08947 */ /* 0x010fea000383ffff */
[----:B------:R-:W-:Y:S05]  /*9da0*/  BRA `(.L_x_125) ;  /* 0xffffff9c00f87947 */ /* 0x000fea000383ffff */
.L_x_71:
[----:B------:R-:W-:Y:S07]  /*9db0*/  MOV R0, UR29 ;  /* 0x0000001d00007c02 */ /* 0x000fee0008000f00 */
.L_x_126:
[----:B-1----:R1:W3:Y:S02]  /*9dc0*/  SYNCS.PHASECHK.TRANS64.TRYWAIT P1, [R0+URZ+0x68], R3 ;  /* 0x00006803000075a7 */ /* 0x0022e400080211ff */
[----:B---3--:R-:W-:Y:S05]  /*9dd0*/  @!P1 NANOSLEEP.SYNCS 0x989680 ;  /* 0x009896800000995d */ /* 0x008fea0003900000 */
[----:B------:R-:W3:Y:S02]  /*9de0*/  @!P1 SYNCS.PHASECHK.TRANS64 P1, [R0+URZ+0x68], R3 ;  /* 0x00006803000095a7 */ /* 0x000ee400080210ff */
[----:B---3--:R-:W-:Y:S05]  /*9df0*/  @!P1 BRA `(.L_x_126) ;  /* 0xfffffffc00f09947 */ /* 0x008fea000383ffff */
[----:B------:R-:W-:Y:S05]  /*9e00*/  BRA `(.L_x_70) ;  /* 0xffffffa4006c7947 */ /* 0x000fea000383ffff */
.L_x_74:
[----:B-1----:R-:W-:Y:S07]  /*9e10*/  MOV R3, UR29 ;  /* 0x0000001d00037c02 */ /* 0x002fee0008000f00 */
.L_x_127:
[----:B-1----:R1:W3:Y:S02]  /*9e20*/  SYNCS.PHASECHK.TRANS64.TRYWAIT P0, [R3+URZ+0x58], R2 ;  /* 0x00005802030075a7 */ /* 0x0022e400080011ff */
[----:B---3--:R-:W-:Y:S05]  /*9e30*/  @!P0 NANOSLEEP.SYNCS 0x989680 ;  /* 0x009896800000895d */ /* 0x008fea0003900000 */
[----:B------:R-:W3:Y:S02]  /*9e40*/  @!P0 SYNCS.PHASECHK.TRANS64 P0, [R3+URZ+0x58], R2 ;  /* 0x00005802030085a7 */ /* 0x000ee400080010ff */
[----:B---3--:R-:W-:Y:S05]  /*9e50*/  @!P0 BRA `(.L_x_127) ;  /* 0xfffffffc00f08947 */ /* 0x008fea000383ffff */
[----:B------:R-:W-:Y:S05]  /*9e60*/  BRA `(.L_x_128) ;  /* 0xffffffa400d07947 */ /* 0x000fea000383ffff */
.L_x_77:
[----:B------:R-:W-:Y:S07]  /*9e70*/  MOV R0, UR4 ;  /* 0x0000000400007c02 */ /* 0x000fee0008000f00 */
.L_x_129:
[----:B-1----:R1:W2:Y:S02]  /*9e80*/  SYNCS.PHASECHK.TRANS64.TRYWAIT P0, [R0+URZ+0x70], R3 ;  /* 0x00007003000075a7 */ /* 0x0022a400080011ff */
[----:B--2---:R-:W-:Y:S05]  /*9e90*/  @!P0 NANOSLEEP.SYNCS 0x989680 ;  /* 0x009896800000895d */ /* 0x004fea0003900000 */
[----:B------:R-:W2:Y:S02]  /*9ea0*/  @!P0 SYNCS.PHASECHK.TRANS64 P0, [R0+URZ+0x70], R3 ;  /* 0x00007003000085a7 */ /* 0x000ea400080010ff */
[----:B--2---:R-:W-:Y:S05]  /*9eb0*/  @!P0 BRA `(.L_x_129) ;  /* 0xfffffffc00f08947 */ /* 0x004fea000383ffff */
[----:B------:R-:W-:Y:S05]  /*9ec0*/  BRA `(.L_x_130) ;  /* 0xffffffac000c7947 */ /* 0x000fea000383ffff */
.L_x_87:
[----:B-1----:R-:W-:Y:S04]  /*9ed0*/  MOV R3, UR44 ;  /* 0x0000002c00037c02 */ /* 0x002fe80008000f00 */
[----:B------:R1:W2:Y:S03]  /*9ee0*/  SYNCS.PHASECHK.TRANS64.TRYWAIT P2, [R3+URZ+0x50], R8 ;  /* 0x00005008030075a7 */ /* 0x0002a600080411ff */
[----:B--2---:R-:W-:Y:S05]  /*9ef0*/  @!P2 NANOSLEEP.SYNCS 0x989680 ;  /* 0x009896800000a95d */ /* 0x004fea0003900000 */
[----:B------:R-:W2:Y:S02]  /*9f00*/  @!P2 SYNCS.PHASECHK.TRANS64 P2, [R3+URZ+0x50], R8 ;  /* 0x000050080300a5a7 */ /* 0x000ea400080410ff */
[----:B--2---:R-:W-:Y:S05]  /*9f10*/  @!P2 BRA `(.L_x_87) ;  /* 0xfffffffc00eca947 */ /* 0x004fea000383ffff */
[----:B------:R-:W-:Y:S05]  /*9f20*/  BRA `(.L_x_86) ;  /* 0xffffffb800f47947 */ /* 0x000fea000383ffff */
.L_x_89:
[----:B-1----:R1:W2:Y:S02]  /*9f30*/  SYNCS.PHASECHK.TRANS64.TRYWAIT P1, [R0+URZ+0x90], R5 ;  /* 0x00009005000075a7 */ /* 0x0022a400080211ff */
[----:B--2---:R-:W-:Y:S05]  /*9f40*/  @!P1 NANOSLEEP.SYNCS 0x989680 ;  /* 0x009896800000995d */ /* 0x004fea0003900000 */
[----:B------:R-:W2:Y:S02]  /*9f50*/  @!P1 SYNCS.PHASECHK.TRANS64 P1, [R0+URZ+0x90], R5 ;  /* 0x00009005000095a7 */ /* 0x000ea400080210ff */
[----:B--2---:R-:W-:Y:S05]  /*9f60*/  @!P1 BRA `(.L_x_89) ;  /* 0xfffffffc00f09947 */ /* 0x004fea000383ffff */
[----:B------:R-:W-:Y:S05]  /*9f70*/  BRA `(.L_x_88) ;  /* 0xffffffbc00987947 */ /* 0x000fea000383ffff */
        .weak           $__internal_0_$__cuda_sm10x_tcgen05_guardrail_trap_col_being_dealloced_not_returned_by_alloc
        .type           $__internal_0_$__cuda_sm10x_tcgen05_guardrail_trap_col_being_dealloced_not_returned_by_alloc,@function
        .size           $__internal_0_$__cuda_sm10x_tcgen05_guardrail_trap_col_being_dealloced_not_returned_by_alloc,($__internal_1_$__cuda_sm10x_tcgen05_guardrail_trap_phase_invalid_during_alloc - $__internal_0_$__cuda_sm10x_tcgen05_guardrail_trap_col_being_dealloced_not_returned_by_alloc)
$__internal_0_$__cuda_sm10x_tcgen05_guardrail_trap_col_being_dealloced_not_returned_by_alloc:
[----:B------:R-:W-:Y:S05]  /*9f80*/  BPT.TRAP 0x1 ;  /* 0x000000040000795c */ /* 0x000fea0000300000 */
[----:B------:R-:W-:-:S04]  /*9f90*/  HFMA2 R3, -RZ, RZ, 0, 0 ;  /* 0x00000000ff037431 */ /* 0x000fc800000001ff */
[----:B------:R-:W-:Y:S05]  /*9fa0*/  RET.REL.NODEC R2 `(_ZN7cutlass13device_kernelINS_4gemm6kernel13GemmUniversalIN4cute5tupleIJiiiiEEENS1_10collective13CollectiveMmaINS1_35MainloopSm100TmaUmmaWarpSpecializedILi5ELi2ELi3ENS5_IJNS4_1CILi1EEESB_SB_EEEEENS5_IJNSA_ILi128EEENSA_ILi160EEESE_EEEaNS5_IJlSB_lEEEaSH_NS4_8TiledMMAINS4_8MMA_AtomIJNS4_15SM100_MMA_S8_SSIaaiLi128ELi160ELNS4_4UMMA5MajorE0ELSM_0ELNSL_8SaturateE0EEEEEENS4_6LayoutISC_NS5_IJNSA_ILi0EEESR_SR_EEEEENS5_IJNS4_10UnderscoreESU_SU_EEEEENS4_13SM90_TMA_LOADENS4_14ComposedLayoutINS4_7SwizzleILi3ELi4ELi3EEENS4_18smem_ptr_flag_bitsILi8EEENSQ_INS5_IJNSA_ILi8EEESE_EEENS5_IJSE_SB_EEEEEEEvNS4_8identityESX_S17_vS18_EENS_8epilogue10collective18CollectiveEpilogueINS1A_23Sm100TmaWarpSpecializedILi1ELi1ELi160ELb0ELb0EEEJSG_NS5_IJNSQ_ISE_SB_EENSQ_ISF_SB_EEEEEaSH_aSH_NS1A_6fusion15FusionCallbacksIS1E_NS1I_17LinearCombinationIaiaiLNS_15FloatRoundStyleE2EEESG_S1H_JEEENS4_5SM1004TMEM4LOAD26SM100_TMEM_LOAD_32dp32b32xESX_NSY_INSZ_ILi1ELi4ELi3EEES12_NSQ_INS5_IJS13_NSA_ILi32EEEEEENS5_IJS1T_SB_EEEEEEENS4_39AutoVectorizingCopyWithAssumedAlignmentILi128EEENS4_14SM90_TMA_STOREES1X_S1Z_S1Z_EEEvvEEEEvNT_6ParamsE) ;  /* 0xffffff6002147950 */ /* 0x000fea0003c3ffff */
        .weak           $__internal_1_$__cuda_sm10x_tcgen05_guardrail_trap_phase_invalid_during_alloc
        .type           $__internal_1_$__cuda_sm10x_tcgen05_guardrail_trap_phase_invalid_during_alloc,@function
        .size           $__internal_1_$__cuda_sm10x_tcgen05_guardrail_trap_phase_invalid_during_alloc,($__internal_2_$__cuda_sm10x_tcgen05_guardrail_trap_unallocated_columns_being_dealloced - $__internal_1_$__cuda_sm10x_tcgen05_guardrail_trap_phase_invalid_during_alloc)
$__internal_1_$__cuda_sm10x_tcgen05_guardrail_trap_phase_invalid_during_alloc:
[----:B------:R-:W-:Y:S05]  /*9fb0*/  BPT.TRAP 0x1 ;  /* 0x000000040000795c */ /* 0x000fea0000300000 */
[----:B------:R-:W-:-:S04]  /*9fc0*/  MOV R3, 0x0 ;  /* 0x0000000000037802 */ /* 0x000fc80000000f00 */
[----:B------:R-:W-:Y:S05]  /*9fd0*/  RET.REL.NODEC R2 `(_ZN7cutlass13device_kernelINS_4gemm6kernel13GemmUniversalIN4cute5tupleIJiiiiEEENS1_10collective13CollectiveMmaINS1_35MainloopSm100TmaUmmaWarpSpecializedILi5ELi2ELi3ENS5_IJNS4_1CILi1EEESB_SB_EEEEENS5_IJNSA_ILi128EEENSA_ILi160EEESE_EEEaNS5_IJlSB_lEEEaSH_NS4_8TiledMMAINS4_8MMA_AtomIJNS4_15SM100_MMA_S8_SSIaaiLi128ELi160ELNS4_4UMMA5MajorE0ELSM_0ELNSL_8SaturateE0EEEEEENS4_6LayoutISC_NS5_IJNSA_ILi0EEESR_SR_EEEEENS5_IJNS4_10UnderscoreESU_SU_EEEEENS4_13SM90_TMA_LOADENS4_14ComposedLayoutINS4_7SwizzleILi3ELi4ELi3EEENS4_18smem_ptr_flag_bitsILi8EEENSQ_INS5_IJNSA_ILi8EEESE_EEENS5_IJSE_SB_EEEEEEEvNS4_8identityESX_S17_vS18_EENS_8epilogue10collective18CollectiveEpilogueINS1A_23Sm100TmaWarpSpecializedILi1ELi1ELi160ELb0ELb0EEEJSG_NS5_IJNSQ_ISE_SB_EENSQ_ISF_SB_EEEEEaSH_aSH_NS1A_6fusion15FusionCallbacksIS1E_NS1I_17LinearCombinationIaiaiLNS_15FloatRoundStyleE2EEESG_S1H_JEEENS4_5SM1004TMEM4LOAD26SM100_TMEM_LOAD_32dp32b32xESX_NSY_INSZ_ILi1ELi4ELi3EEES12_NSQ_INS5_IJS13_NSA_ILi32EEEEEENS5_IJS1T_SB_EEEEEEENS4_39AutoVectorizingCopyWithAssumedAlignmentILi128EEENS4_14SM90_TMA_STOREES1X_S1Z_S1Z_EEEvvEEEEvNT_6ParamsE) ;  /* 0xffffff6002087950 */ /* 0x000fea0003c3ffff */
        .weak           $__internal_2_$__cuda_sm10x_tcgen05_guardrail_trap_unallocated_columns_being_dealloced
        .type           $__internal_2_$__cuda_sm10x_tcgen05_guardrail_trap_unallocated_columns_being_dealloced,@function
        .size           $__internal_2_$__cuda_sm10x_tcgen05_guardrail_trap_unallocated_columns_being_dealloced,(.L_x_132 - $__internal_2_$__cuda_sm10x_tcgen05_guardrail_trap_unallocated_columns_being_dealloced)
$__internal_2_$__cuda_sm10x_tcgen05_guardrail_trap_unallocated_columns_being_dealloced:
[----:B------:R-:W-:Y:S05]  /*9fe0*/  BPT.TRAP 0x1 ;  /* 0x000000040000795c */ /* 0x000fea0000300000 */
[----:B------:R-:W-:-:S04]  /*9ff0*/  HFMA2 R3, -RZ, RZ, 0, 0 ;  /* 0x00000000ff037431 */ /* 0x000fc800000001ff */
[----:B------:R-:W-:Y:S05]  /*a000*/  RET.REL.NODEC R2 `(_ZN7cutlass13device_kernelINS_4gemm6kernel13GemmUniversalIN4cute5tupleIJiiiiEEENS1_10collective13CollectiveMmaINS1_35MainloopSm100TmaUmmaWarpSpecializedILi5ELi2ELi3ENS5_IJNS4_1CILi1EEESB_SB_EEEEENS5_IJNSA_ILi128EEENSA_ILi160EEESE_EEEaNS5_IJlSB_lEEEaSH_NS4_8TiledMMAINS4_8MMA_AtomIJNS4_15SM100_MMA_S8_SSIaaiLi128ELi160ELNS4_4UMMA5MajorE0ELSM_0ELNSL_8SaturateE0EEEEEENS4_6LayoutISC_NS5_IJNSA_ILi0EEESR_SR_EEEEENS5_IJNS4_10UnderscoreESU_SU_EEEEENS4_13SM90_TMA_LOADENS4_14ComposedLayoutINS4_7SwizzleILi3ELi4ELi3EEENS4_18smem_ptr_flag_bitsILi8EEENSQ_INS5_IJNSA_ILi8EEESE_EEENS5_IJSE_SB_EEEEEEEvNS4_8identityESX_S17_vS18_EENS_8epilogue10collective18CollectiveEpilogueINS1A_23Sm100TmaWarpSpecializedILi1ELi1ELi160ELb0ELb0EEEJSG_NS5_IJNSQ_ISE_SB_EENSQ_ISF_SB_EEEEEaSH_aSH_NS1A_6fusion15FusionCallbacksIS1E_NS1I_17LinearCombinationIaiaiLNS_15FloatRoundStyleE2EEESG_S1H_JEEENS4_5SM1004TMEM4LOAD26SM100_TMEM_LOAD_32dp32b32xESX_NSY_INSZ_ILi1ELi4ELi3EEES12_NSQ_INS5_IJS13_NSA_ILi32EEEEEENS5_IJS1T_SB_EEEEEEENS4_39AutoVectorizingCopyWithAssumedAlignmentILi128EEENS4_14SM90_TMA_STOREES1X_S1Z_S1Z_EEEvvEEEEvNT_6ParamsE) ;  /* 0xffffff5c02fc7950 */ /* 0x000fea0003c3ffff */
.L_x_131:
[----:B------:R-:W-:-:S00]  /*a010*/  BRA `(.L_x_131) ;  /* 0xfffffffc00fc7947 */ /* 0x000fc0000383ffff */
[----:B------:R-:W-:-:S00]  /*a020*/  NOP ;  /* 0x0000000000007918 */ /* 0x000fc00000000000 */
        /* <DEDUP_REMOVED lines=13> */
.L_x_132:


//--------------------- .nv.global.init           --------------------------
	.section	.nv.global.init,"aw",@progbits
.nv.global.init:
	.type		$str$27,@object
	.size		$str$27,($str$28 - $str$27)
$str$27:
        /*0000*/ 	.byte	0x28, 0x61, 0x64, 0x64, 0x72, 0x65, 0x73, 0x73, 0x20, 0x26, 0x20, 0x6d, 0x61, 0x73, 0x6b, 0x29
        /*0010*/ 	.byte	0x20, 0x3d, 0x3d, 0x20, 0x30, 0x00
	.type		$str$28,@object
	.size		$str$28,($str$26 - $str$28)
$str$28:
        /*0016*/ 	.byte	0x2f, 0x74, 0x6d, 0x70, 0x2f, 0x63, 0x75, 0x74, 0x6c, 0x61, 0x73, 0x73, 0x5f, 0x73, 0x77, 0x65
        /*0026*/ 	.byte	0x65, 0x70, 0x5f, 0x73, 0x72, 0x63, 0x2f, 0x69, 0x6e, 0x63, 0x6c, 0x75, 0x64, 0x65, 0x2f, 0x63
        /*0036*/ 	.byte	0x75, 0x74, 0x65, 0x2f, 0x70, 0x6f, 0x69, 0x6e, 0x74, 0x65, 0x72, 0x5f, 0x66, 0x6c, 0x61, 0x67
        /*0046*/ 	.byte	0x67, 0x65, 0x64, 0x2e, 0x68, 0x70, 0x70, 0x00
	.type		$str$26,@object
	.size		$str$26,($str$25 - $str$26)
$str$26:
        /*004e*/ 	.byte	0x2f, 0x74, 0x6d, 0x70, 0x2f, 0x63, 0x75, 0x74, 0x6c, 0x61, 0x73, 0x73, 0x5f, 0x73, 0x77, 0x65
        /*005e*/ 	.byte	0x65, 0x70, 0x5f, 0x73, 0x72, 0x63, 0x2f, 0x69, 0x6e, 0x63, 0x6c, 0x75, 0x64, 0x65, 0x2f, 0x63
        /*006e*/ 	.byte	0x75, 0x74, 0x65, 0x2f, 0x61, 0x74, 0x6f, 0x6d, 0x2f, 0x63, 0x6f, 0x70, 0x79, 0x5f, 0x74, 0x72
        /*007e*/ 	.byte	0x61, 0x69, 0x74, 0x73, 0x5f, 0x73, 0x6d, 0x31, 0x30, 0x30, 0x2e, 0x68, 0x70, 0x70, 0x00
	.type		$str$25,@object
	.size		$str$25,(__unnamed_1 - $str$25)
$str$25:
        /*008d*/ 	.byte	0x28, 0x28, 0x75, 0x69, 0x6e, 0x74, 0x33, 0x32, 0x5f, 0x74, 0x28, 0x74, 0x68, 0x72, 0x65, 0x61
        /*009d*/ 	.byte	0x64, 0x49, 0x64, 0x78, 0x2e, 0x78, 0x29, 0x20, 0x2f, 0x20, 0x33, 0x32, 0x29, 0x20, 0x25, 0x20
        /*00ad*/ 	.byte	0x34, 0x29, 0x20, 0x3d, 0x3d, 0x20, 0x28, 0x28, 0x28, 0x74, 0x6d, 0x65, 0x6d, 0x5f, 0x61, 0x64
        /*00bd*/ 	.byte	0x64, 0x72, 0x20, 0x3e, 0x3e, 0x20, 0x31, 0x36, 0x29, 0x20, 0x2f, 0x20, 0x33, 0x32, 0x29, 0x20
        /*00cd*/ 	.byte	0x25, 0x20, 0x34, 0x29, 0x00
	.type		__unnamed_1,@object
	.size		__unnamed_1,(__unnamed_2 - __unnamed_1)
__unnamed_1:
        /*00d2*/ 	.byte	0x61, 0x75, 0x74, 0x6f, 0x20, 0x63, 0x75, 0x74, 0x65, 0x3a, 0x3a, 0x61, 0x73, 0x5f, 0x70, 0x6f
        /* <DEDUP_REMOVED lines=24> */
        /*0262*/ 	.byte	0x3e, 0x3e, 0x3e, 0x3e, 0x5d, 0x00
	.type		__unnamed_2,@object
	.size		__unnamed_2,(.L_2 - __unnamed_2)
__unnamed_2:
        /* <DEDUP_REMOVED lines=41> */
.L_2:


//--------------------- .nv.shared._ZN7cutlass13device_kernelINS_4gemm6kernel13GemmUniversalIN4cute5tupleIJiiiiEEENS1_10collective13CollectiveMmaINS1_35MainloopSm100TmaUmmaWarpSpecializedILi5ELi2ELi3ENS5_IJNS4_1CILi1EEESB_SB_EEEEENS5_IJNSA_ILi128EEENSA_ILi160EEESE_EEEaNS5_IJlSB_lEEEaSH_NS4_8TiledMMAINS4_8MMA_AtomIJNS4_15SM100_MMA_S8_SSIaaiLi128ELi160ELNS4_4UMMA5MajorE0ELSM_0ELNSL_8SaturateE0EEEEEENS4_6LayoutISC_NS5_IJNSA_ILi0EEESR_SR_EEEEENS5_IJNS4_10UnderscoreESU_SU_EEEEENS4_13SM90_TMA_LOADENS4_14ComposedLayoutINS4_7SwizzleILi3ELi4ELi3EEENS4_18smem_ptr_flag_bitsILi8EEENSQ_INS5_IJNSA_ILi8EEESE_EEENS5_IJSE_SB_EEEEEEEvNS4_8identityESX_S17_vS18_EENS_8epilogue10collective18CollectiveEpilogueINS1A_23Sm100TmaWarpSpecializedILi1ELi1ELi160ELb0ELb0EEEJSG_NS5_IJNSQ_ISE_SB_EENSQ_ISF_SB_EEEEEaSH_aSH_NS1A_6fusion15FusionCallbacksIS1E_NS1I_17LinearCombinationIaiaiLNS_15FloatRoundStyleE2EEESG_S1H_JEEENS4_5SM1004TMEM4LOAD26SM100_TMEM_LOAD_32dp32b32xESX_NSY_INSZ_ILi1ELi4ELi3EEES12_NSQ_INS5_IJS13_NSA_ILi32EEEEEENS5_IJS1T_SB_EEEEEEENS4_39AutoVectorizingCopyWithAssumedAlignmentILi128EEENS4_14SM90_TMA_STOREES1X_S1Z_S1Z_EEEvvEEEEvNT_6ParamsE --------------------------
	.section	.nv.shared._ZN7cutlass13device_kernelINS_4gemm6kernel13GemmUniversalIN4cute5tupleIJiiiiEEENS1_10collective13CollectiveMmaINS1_35MainloopSm100TmaUmmaWarpSpecializedILi5ELi2ELi3ENS5_IJNS4_1CILi1EEESB_SB_EEEEENS5_IJNSA_ILi128EEENSA_ILi160EEESE_EEEaNS5_IJlSB_lEEEaSH_NS4_8TiledMMAINS4_8MMA_AtomIJNS4_15SM100_MMA_S8_SSIaaiLi128ELi160ELNS4_4UMMA5MajorE0ELSM_0ELNSL_8SaturateE0EEEEEENS4_6LayoutISC_NS5_IJNSA_ILi0EEESR_SR_EEEEENS5_IJNS4_10UnderscoreESU_SU_EEEEENS4_13SM90_TMA_LOADENS4_14ComposedLayoutINS4_7SwizzleILi3ELi4ELi3EEENS4_18smem_ptr_flag_bitsILi8EEENSQ_INS5_IJNSA_ILi8EEESE_EEENS5_IJSE_SB_EEEEEEEvNS4_8identityESX_S17_vS18_EENS_8epilogue10collective18CollectiveEpilogueINS1A_23Sm100TmaWarpSpecializedILi1ELi1ELi160ELb0ELb0EEEJSG_NS5_IJNSQ_ISE_SB_EENSQ_ISF_SB_EEEEEaSH_aSH_NS1A_6fusion15FusionCallbacksIS1E_NS1I_17LinearCombinationIaiaiLNS_15FloatRoundStyleE2EEESG_S1H_JEEENS4_5SM1004TMEM4LOAD26SM100_TMEM_LOAD_32dp32b32xESX_NSY_INSZ_ILi1ELi4ELi3EEES12_NSQ_INS5_IJS13_NSA_ILi32EEEEEENS5_IJS1T_SB_EEEEEEENS4_39AutoVectorizingCopyWithAssumedAlignmentILi128EEENS4_14SM90_TMA_STOREES1X_S1Z_S1Z_EEEvvEEEEvNT_6ParamsE,"aw",@nobits
	.sectionflags	@""
	.align	16
	.zero		1024


//--------------------- .nv.shared.reserved.0     --------------------------
	.section	.nv.shared.reserved.0,"aw",@nobits
	.weak		__nv_reservedSMEM_offset_0_alias
	.size		__nv_reservedSMEM_offset_0_alias, 0, 64
	.other		__nv_reservedSMEM_offset_0_alias,@"STO_CUDA_RESERVED_SHARED STV_DEFAULT"
__nv_reservedSMEM_offset_0_alias:
	.zero		0
.nv.shared.reserved.0:
	.zero		64
	.weak		__nv_reservedSMEM_tcgen05_partition
	.type		__nv_reservedSMEM_tcgen05_partition,@object
	.size		__nv_reservedSMEM_tcgen05_partition,(.L_0 - __nv_reservedSMEM_tcgen05_partition)
__nv_reservedSMEM_tcgen05_partition:
	.zero		32
.L_0:


//--------------------- .nv.global                --------------------------
	.section	.nv.global,"aw",@nobits
.nv.global:
	.type		_ZN40_INTERNAL_cc4439c0_4_k_cu_6c40de34_201524cute1_E,@object
	.size		_ZN40_INTERNAL_cc4439c0_4_k_cu_6c40de34_201524cute1_E,(_ZN40_INTERNAL_cc4439c0_4_k_cu_6c40de34_201524cuda3std3__45__cpo6cbeginE - _ZN40_INTERNAL_cc4439c0_4_k_cu_6c40de34_201524cute1_E)
_ZN40_INTERNAL_cc4439c0_4_k_cu_6c40de34_201524cute1_E:
	.zero		1
	.type		_ZN40_INTERNAL_cc4439c0_4_k_cu_6c40de34_201524cuda3std3__45__cpo6cbeginE,@object
	.size		_ZN40_INTERNAL_cc4439c0_4_k_cu_6c40de34_201524cuda3std3__45__cpo6cbeginE,(_ZN40_INTERNAL_cc4439c0_4_k_cu_6c40de34_201524cuda3std3__48in_placeE - _ZN40_INTERNAL_cc4439c0_4_k_cu_6c40de34_201524cuda3std3__45__cpo6cbeginE)
_ZN40_INTERNAL_cc4439c0_4_k_cu_6c40de34_201524cuda3std3__45__cpo6cbeginE:
	.zero		1
	.type		_ZN40_INTERNAL_cc4439c0_4_k_cu_6c40de34_201524cuda3std3__48in_placeE,@object
	.size		_ZN40_INTERNAL_cc4439c0_4_k_cu_6c40de34_201524cuda3std3__48in_placeE,(_ZN40_INTERNAL_cc4439c0_4_k_cu_6c40de34_201524cuda3std6ranges3__45__cpo9iter_moveE - _ZN40_INTERNAL_cc4439c0_4_k_cu_6c40de34_201524cuda3std3__48in_placeE)
_ZN40_INTERNAL_cc4439c0_4_k_cu_6c40de34_201524cuda3std3__48in_placeE:
	.zero		1
	.type		_ZN40_INTERNAL_cc4439c0_4_k_cu_6c40de34_201524cuda3std6ranges3__45__cpo9iter_moveE,@object
	.size		_ZN40_INTERNAL_cc4439c0_4_k_cu_6c40de34_201524cuda3std6ranges3__45__cpo9iter_moveE,(_ZN40_INTERNAL_cc4439c0_4_k_cu_6c40de34_201524cuda3std3__45__cpo5beginE - _ZN40_INTERNAL_cc4439c0_4_k_cu_6c40de34_201524cuda3std6ranges3__45__cpo9iter_moveE)
_ZN40_INTERNAL_cc4439c0_4_k_cu_6c40de34_201524cuda3std6ranges3__45__cpo9iter_moveE:
	.zero		1
	.type		_ZN40_INTERNAL_cc4439c0_4_k_cu_6c40de34_201524cuda3std3__45__cpo5beginE,@object
	.size		_ZN40_INTERNAL_cc4439c0_4_k_cu_6c40de34_201524cuda3std3__45__cpo5beginE,(_ZN40_INTERNAL_cc4439c0_4_k_cu_6c40de34_201524cuda3std3__442_GLOBAL__N__cc4439c0_4_k_cu_6c40de34_201526ignoreE - _ZN40_INTERNAL_cc4439c0_4_k_cu_6c40de34_201524cuda3std3__45__cpo5beginE)
_ZN40_INTERNAL_cc4439c0_4_k_cu_6c40de34_201524cuda3std3__45__cpo5beginE:
	.zero		1
	.type		_ZN40_INTERNAL_cc4439c0_4_k_cu_6c40de34_201524cuda3std3__442_GLOBAL__N__cc4439c0_4_k_cu_6c40de34_201526ignoreE,@object
	.size		_ZN40_INTERNAL_cc4439c0_4_k_cu_6c40de34_201524cuda3std3__442_GLOBAL__N__cc4439c0_4_k_cu_6c40de34_201526ignoreE,(_ZN40_INTERNAL_cc4439c0_4_k_cu_6c40de34_201524cute7productE - _ZN40_INTERNAL_cc4439c0_4_k_cu_6c40de34_201524cuda3std3__442_GLOBAL__N__cc4439c0_4_k_cu_6c40de34_201526ignoreE)
_ZN40_INTERNAL_cc4439c0_4_k_cu_6c40de34_201524cuda3std3__442_GLOBAL__N__cc4439c0_4_k_cu_6c40de34_201526ignoreE:
	.zero		1
	.type		_ZN40_INTERNAL_cc4439c0_4_k_cu_6c40de34_201524cute7productE,@object
	.size		_ZN40_INTERNAL_cc4439c0_4_k_cu_6c40de34_201524cute7productE,(_ZN40_INTERNAL_cc4439c0_4_k_cu_6c40de34_201524cuda3std3__45__cpo3endE - _ZN40_INTERNAL_cc4439c0_4_k_cu_6c40de34_201524cute7productE)
_ZN40_INTERNAL_cc4439c0_4_k_cu_6c40de34_201524cute7productE:
	.zero		1
	.type		_ZN40_INTERNAL_cc4439c0_4_k_cu_6c40de34_201524cuda3std3__45__cpo3endE,@object
	.size		_ZN40_INTERNAL_cc4439c0_4_k_cu_6c40de34_201524cuda3std3__45__cpo3endE,(_ZN40_INTERNAL_cc4439c0_4_k_cu_6c40de34_201524cuda3std3__419piecewise_constructE - _ZN40_INTERNAL_cc4439c0_4_k_cu_6c40de34_201524cuda3std3__45__cpo3endE)
_ZN40_INTERNAL_cc4439c0_4_k_cu_6c40de34_201524cuda3std3__45__cpo3endE:
	.zero		1
	.type		_ZN40_INTERNAL_cc4439c0_4_k_cu_6c40de34_201524cuda3std3__419piecewise_constructE,@object
	.size		_ZN40_INTERNAL_cc4439c0_4_k_cu_6c40de34_201524cuda3std3__419piecewise_constructE,(_ZN40_INTERNAL_cc4439c0_4_k_cu_6c40de34_201524cuda3std3__45__cpo4cendE - _ZN40_INTERNAL_cc4439c0_4_k_cu_6c40de34_201524cuda3std3__419piecewise_constructE)
_ZN40_INTERNAL_cc4439c0_4_k_cu_6c40de34_201524cuda3std3__419piecewise_constructE:
	.zero		1
	.type		_ZN40_INTERNAL_cc4439c0_4_k_cu_6c40de34_201524cuda3std3__45__cpo4cendE,@object
	.size		_ZN40_INTERNAL_cc4439c0_4_k_cu_6c40de34_201524cuda3std3__45__cpo4cendE,(_ZN40_INTERNAL_cc4439c0_4_k_cu_6c40de34_201524cuda3std6ranges3__45__cpo4swapE - _ZN40_INTERNAL_cc4439c0_4_k_cu_6c40de34_201524cuda3std3__45__cpo4cendE)
_ZN40_INTERNAL_cc4439c0_4_k_cu_6c40de34_201524cuda3std3__45__cpo4cendE:
	.zero		1
	.type		_ZN40_INTERNAL_cc4439c0_4_k_cu_6c40de34_201524cuda3std6ranges3__45__cpo4swapE,@object
	.size		_ZN40_INTERNAL_cc4439c0_4_k_cu_6c40de34_201524cuda3std6ranges3__45__cpo4swapE,(.L_10 - _ZN40_INTERNAL_cc4439c0_4_k_cu_6c40de34_201524cuda3std6ranges3__45__cpo4swapE)
_ZN40_INTERNAL_cc4439c0_4_k_cu_6c40de34_201524cuda3std6ranges3__45__cpo4swapE:
	.zero		1
.L_10:


//--------------------- .nv.constant0._ZN7cutlass13device_kernelINS_4gemm6kernel13GemmUniversalIN4cute5tupleIJiiiiEEENS1_10collective13CollectiveMmaINS1_35MainloopSm100TmaUmmaWarpSpecializedILi5ELi2ELi3ENS5_IJNS4_1CILi1EEESB_SB_EEEEENS5_IJNSA_ILi128EEENSA_ILi160EEESE_EEEaNS5_IJlSB_lEEEaSH_NS4_8TiledMMAINS4_8MMA_AtomIJNS4_15SM100_MMA_S8_SSIaaiLi128ELi160ELNS4_4UMMA5MajorE0ELSM_0ELNSL_8SaturateE0EEEEEENS4_6LayoutISC_NS5_IJNSA_ILi0EEESR_SR_EEEEENS5_IJNS4_10UnderscoreESU_SU_EEEEENS4_13SM90_TMA_LOADENS4_14ComposedLayoutINS4_7SwizzleILi3ELi4ELi3EEENS4_18smem_ptr_flag_bitsILi8EEENSQ_INS5_IJNSA_ILi8EEESE_EEENS5_IJSE_SB_EEEEEEEvNS4_8identityESX_S17_vS18_EENS_8epilogue10collective18CollectiveEpilogueINS1A_23Sm100TmaWarpSpecializedILi1ELi1ELi160ELb0ELb0EEEJSG_NS5_IJNSQ_ISE_SB_EENSQ_ISF_SB_EEEEEaSH_aSH_NS1A_6fusion15FusionCallbacksIS1E_NS1I_17LinearCombinationIaiaiLNS_15FloatRoundStyleE2EEESG_S1H_JEEENS4_5SM1004TMEM4LOAD26SM100_TMEM_LOAD_32dp32b32xESX_NSY_INSZ_ILi1ELi4ELi3EEES12_NSQ_INS5_IJS13_NSA_ILi32EEEEEENS5_IJS1T_SB_EEEEEEENS4_39AutoVectorizingCopyWithAssumedAlignmentILi128EEENS4_14SM90_TMA_STOREES1X_S1Z_S1Z_EEEvvEEEEvNT_6ParamsE --------------------------
	.section	.nv.constant0._ZN7cutlass13device_kernelINS_4gemm6kernel13GemmUniversalIN4cute5tupleIJiiiiEEENS1_10collective13CollectiveMmaINS1_35MainloopSm100TmaUmmaWarpSpecializedILi5ELi2ELi3ENS5_IJNS4_1CILi1EEESB_SB_EEEEENS5_IJNSA_ILi128EEENSA_ILi160EEESE_EEEaNS5_IJlSB_lEEEaSH_NS4_8TiledMMAINS4_8MMA_AtomIJNS4_15SM100_MMA_S8_SSIaaiLi128ELi160ELNS4_4UMMA5MajorE0ELSM_0ELNSL_8SaturateE0EEEEEENS4_6LayoutISC_NS5_IJNSA_ILi0EEESR_SR_EEEEENS5_IJNS4_10UnderscoreESU_SU_EEEEENS4_13SM90_TMA_LOADENS4_14ComposedLayoutINS4_7SwizzleILi3ELi4ELi3EEENS4_18smem_ptr_flag_bitsILi8EEENSQ_INS5_IJNSA_ILi8EEESE_EEENS5_IJSE_SB_EEEEEEEvNS4_8identityESX_S17_vS18_EENS_8epilogue10collective18CollectiveEpilogueINS1A_23Sm100TmaWarpSpecializedILi1ELi1ELi160ELb0ELb0EEEJSG_NS5_IJNSQ_ISE_SB_EENSQ_ISF_SB_EEEEEaSH_aSH_NS1A_6fusion15FusionCallbacksIS1E_NS1I_17LinearCombinationIaiaiLNS_15FloatRoundStyleE2EEESG_S1H_JEEENS4_5SM1004TMEM4LOAD26SM100_TMEM_LOAD_32dp32b32xESX_NSY_INSZ_ILi1ELi4ELi3EEES12_NSQ_INS5_IJS13_NSA_ILi32EEEEEENS5_IJS1T_SB_EEEEEEENS4_39AutoVectorizingCopyWithAssumedAlignmentILi128EEENS4_14SM90_TMA_STOREES1X_S1Z_S1Z_EEEvvEEEEvNT_6ParamsE,"a",@progbits
	.sectionflags	@""
	.align	4
.nv.constant0._ZN7cutlass13device_kernelINS_4gemm6kernel13GemmUniversalIN4cute5tupleIJiiiiEEENS1_10collective13CollectiveMmaINS1_35MainloopSm100TmaUmmaWarpSpecializedILi5ELi2ELi3ENS5_IJNS4_1CILi1EEESB_SB_EEEEENS5_IJNSA_ILi128EEENSA_ILi160EEESE_EEEaNS5_IJlSB_lEEEaSH_NS4_8TiledMMAINS4_8MMA_AtomIJNS4_15SM100_MMA_S8_SSIaaiLi128ELi160ELNS4_4UMMA5MajorE0ELSM_0ELNSL_8SaturateE0EEEEEENS4_6LayoutISC_NS5_IJNSA_ILi0EEESR_SR_EEEEENS5_IJNS4_10UnderscoreESU_SU_EEEEENS4_13SM90_TMA_LOADENS4_14ComposedLayoutINS4_7SwizzleILi3ELi4ELi3EEENS4_18smem_ptr_flag_bitsILi8EEENSQ_INS5_IJNSA_ILi8EEESE_EEENS5_IJSE_SB_EEEEEEEvNS4_8identityESX_S17_vS18_EENS_8epilogue10collective18CollectiveEpilogueINS1A_23Sm100TmaWarpSpecializedILi1ELi1ELi160ELb0ELb0EEEJSG_NS5_IJNSQ_ISE_SB_EENSQ_ISF_SB_EEEEEaSH_aSH_NS1A_6fusion15FusionCallbacksIS1E_NS1I_17LinearCombinationIaiaiLNS_15FloatRoundStyleE2EEESG_S1H_JEEENS4_5SM1004TMEM4LOAD26SM100_TMEM_LOAD_32dp32b32xESX_NSY_INSZ_ILi1ELi4ELi3EEES12_NSQ_INS5_IJS13_NSA_ILi32EEEEEENS5_IJS1T_SB_EEEEEEENS4_39AutoVectorizingCopyWithAssumedAlignmentILi128EEENS4_14SM90_TMA_STOREES1X_S1Z_S1Z_EEEvvEEEEvNT_6ParamsE:
	.zero		2944


//--------------------- SYMBOLS --------------------------

	.type		.nv.reservedSmem.offset0,@object
	.size		.nv.reservedSmem.offset0,0x4
	.type		.nv.reservedSmem.cap,@object
	.size		.nv.reservedSmem.cap,0x4
	.type		__assertfail,@function
